	.target	sm_90a

	.elftype	@"ET_EXEC"


//--------------------- .note.nv.tkinfo           --------------------------
	.section	.note.nv.tkinfo,"",@"SHT_NOTE"
	.sectionflags	@"SHF_NOTE_NV_TKINFO"
	.tkinfo
        /*0018*/ 	.word	0x00000002
        /*0030*/ 	.string	""
        /*0030*/ 	.string	"ptxas"
        /*0030*/ 	.string	"Cuda compilation tools, release 13.0, V13.0.88"
        /*0030*/ 	.string	"Build cuda_13.0.r13.0/compiler.36424714_0"
        /*0030*/ 	.string	"-arch sm_90a -m 64 "



//--------------------- .note.nv.cuinfo           --------------------------
	.section	.note.nv.cuinfo,"",@"SHT_NOTE"
	.sectionflags	@"SHF_NOTE_NV_CUINFO"
        /*0018*/ 	.short	0x0002
        /*001a*/ 	.short	0x005a
        /*001c*/ 	.short	0x0082
	.zero		2


//--------------------- .nv.info                  --------------------------
	.section	.nv.info,"",@"SHT_CUDA_INFO"
	.align	4


	//----- nvinfo : EIATTR_REGCOUNT
	.align		4
        /*0000*/ 	.byte	0x04, 0x2f
        /*0002*/ 	.short	(.L_15 - .L_14)
	.align		4
.L_14:
        /*0004*/ 	.word	index@(_ZN7cutlass13device_kernelINS_4gemm6kernel13GemmUniversalIN4cute5tupleIJiiiiEEENS1_10collective13CollectiveMmaINS1_34MainloopSm90TmaGmmaWarpSpecializedILi5ENS5_IJNS4_1CILi2EEENSA_ILi1EEESC_EEENS1_32KernelTmaWarpSpecializedPingpongEEENS5_IJNSA_ILi64EEENSA_ILi256EEESG_EEENS_10bfloat16_tENS5_IJlSC_lEEESJ_SK_NS4_8TiledMMAINS4_8MMA_AtomIJNS4_4SM904GMMA28MMA_64x256x16_F32BF16BF16_SSILNSO_5MajorE0ELSQ_0ELNSO_7ScaleInE1ELSR_1EEEEEENS4_6LayoutINS5_IJSC_SC_SC_EEENS5_IJNSA_ILi0EEESW_SW_EEEEENS5_IJNS4_10UnderscoreESZ_SZ_EEEEENS4_13SM90_TMA_LOADENS4_14ComposedLayoutINS4_7SwizzleILi3ELi4ELi3EEENS4_18smem_ptr_flag_bitsILi16EEENSU_INS5_IJNSA_ILi8EEESG_EEENS5_IJSG_SC_EEEEEEEvNS4_8identityENS4_23SM90_TMA_LOAD_MULTICASTES1C_vS1D_EENS_8epilogue10collective6detail29Sm90TmaWarpSpecializedAdapterINS1H_15DefaultEpilogueISJ_SK_SK_NS1G_6thread17LinearCombinationISJ_Li1EffLNS1L_9ScaleType4KindE0ELNS_15FloatRoundStyleE2ESJ_EENS1_15EpilogueDefaultEEEEEvvEEEEvNT_6ParamsE)
        /*0008*/ 	.word	0x000000a8


	//----- nvinfo : EIATTR_FRAME_SIZE
	.align		4
.L_15:
        /*000c*/ 	.byte	0x04, 0x11
        /*000e*/ 	.short	(.L_17 - .L_16)
	.align		4
.L_16:
        /*0010*/ 	.word	index@(_ZN7cutlass13device_kernelINS_4gemm6kernel13GemmUniversalIN4cute5tupleIJiiiiEEENS1_10collective13CollectiveMmaINS1_34MainloopSm90TmaGmmaWarpSpecializedILi5ENS5_IJNS4_1CILi2EEENSA_ILi1EEESC_EEENS1_32KernelTmaWarpSpecializedPingpongEEENS5_IJNSA_ILi64EEENSA_ILi256EEESG_EEENS_10bfloat16_tENS5_IJlSC_lEEESJ_SK_NS4_8TiledMMAINS4_8MMA_AtomIJNS4_4SM904GMMA28MMA_64x256x16_F32BF16BF16_SSILNSO_5MajorE0ELSQ_0ELNSO_7ScaleInE1ELSR_1EEEEEENS4_6LayoutINS5_IJSC_SC_SC_EEENS5_IJNSA_ILi0EEESW_SW_EEEEENS5_IJNS4_10UnderscoreESZ_SZ_EEEEENS4_13SM90_TMA_LOADENS4_14ComposedLayoutINS4_7SwizzleILi3ELi4ELi3EEENS4_18smem_ptr_flag_bitsILi16EEENSU_INS5_IJNSA_ILi8EEESG_EEENS5_IJSG_SC_EEEEEEEvNS4_8identityENS4_23SM90_TMA_LOAD_MULTICASTES1C_vS1D_EENS_8epilogue10collective6detail29Sm90TmaWarpSpecializedAdapterINS1H_15DefaultEpilogueISJ_SK_SK_NS1G_6thread17LinearCombinationISJ_Li1EffLNS1L_9ScaleType4KindE0ELNS_15FloatRoundStyleE2ESJ_EENS1_15EpilogueDefaultEEEEEvvEEEEvNT_6ParamsE)
        /*0014*/ 	.word	0x00000008


	//----- nvinfo : EIATTR_MIN_STACK_SIZE
	.align		4
.L_17:
        /*0018*/ 	.byte	0x04, 0x12
        /*001a*/ 	.short	(.L_19 - .L_18)
	.align		4
.L_18:
        /*001c*/ 	.word	index@(_ZN7cutlass13device_kernelINS_4gemm6kernel13GemmUniversalIN4cute5tupleIJiiiiEEENS1_10collective13CollectiveMmaINS1_34MainloopSm90TmaGmmaWarpSpecializedILi5ENS5_IJNS4_1CILi2EEENSA_ILi1EEESC_EEENS1_32KernelTmaWarpSpecializedPingpongEEENS5_IJNSA_ILi64EEENSA_ILi256EEESG_EEENS_10bfloat16_tENS5_IJlSC_lEEESJ_SK_NS4_8TiledMMAINS4_8MMA_AtomIJNS4_4SM904GMMA28MMA_64x256x16_F32BF16BF16_SSILNSO_5MajorE0ELSQ_0ELNSO_7ScaleInE1ELSR_1EEEEEENS4_6LayoutINS5_IJSC_SC_SC_EEENS5_IJNSA_ILi0EEESW_SW_EEEEENS5_IJNS4_10UnderscoreESZ_SZ_EEEEENS4_13SM90_TMA_LOADENS4_14ComposedLayoutINS4_7SwizzleILi3ELi4ELi3EEENS4_18smem_ptr_flag_bitsILi16EEENSU_INS5_IJNSA_ILi8EEESG_EEENS5_IJSG_SC_EEEEEEEvNS4_8identityENS4_23SM90_TMA_LOAD_MULTICASTES1C_vS1D_EENS_8epilogue10collective6detail29Sm90TmaWarpSpecializedAdapterINS1H_15DefaultEpilogueISJ_SK_SK_NS1G_6thread17LinearCombinationISJ_Li1EffLNS1L_9ScaleType4KindE0ELNS_15FloatRoundStyleE2ESJ_EENS1_15EpilogueDefaultEEEEEvvEEEEvNT_6ParamsE)
        /*0020*/ 	.word	0x00000008
.L_19:


//--------------------- .nv.compat                --------------------------
	.section	.nv.compat,"",@"SHT_CUDA_COMPAT_INFO"
	.align	4
        /*0000*/ 	.byte	0x02, 0x09, 0x01, 0x00, 0x02, 0x02, 0x04, 0x00, 0x02, 0x05, 0x05, 0x00, 0x03, 0x07, 0x01, 0x01
        /*0010*/ 	.byte	0x02, 0x03, 0x01, 0x00, 0x02, 0x06, 0x01, 0x00, 0x04, 0x0b, 0x08, 0x00, 0x00, 0x00, 0x00, 0x00
        /*0020*/ 	.byte	0x00, 0x00, 0x00, 0x00


//--------------------- .nv.info._ZN7cutlass13device_kernelINS_4gemm6kernel13GemmUniversalIN4cute5tupleIJiiiiEEENS1_10collective13CollectiveMmaINS1_34MainloopSm90TmaGmmaWarpSpecializedILi5ENS5_IJNS4_1CILi2EEENSA_ILi1EEESC_EEENS1_32KernelTmaWarpSpecializedPingpongEEENS5_IJNSA_ILi64EEENSA_ILi256EEESG_EEENS_10bfloat16_tENS5_IJlSC_lEEESJ_SK_NS4_8TiledMMAINS4_8MMA_AtomIJNS4_4SM904GMMA28MMA_64x256x16_F32BF16BF16_SSILNSO_5MajorE0ELSQ_0ELNSO_7ScaleInE1ELSR_1EEEEEENS4_6LayoutINS5_IJSC_SC_SC_EEENS5_IJNSA_ILi0EEESW_SW_EEEEENS5_IJNS4_10UnderscoreESZ_SZ_EEEEENS4_13SM90_TMA_LOADENS4_14ComposedLayoutINS4_7SwizzleILi3ELi4ELi3EEENS4_18smem_ptr_flag_bitsILi16EEENSU_INS5_IJNSA_ILi8EEESG_EEENS5_IJSG_SC_EEEEEEEvNS4_8identityENS4_23SM90_TMA_LOAD_MULTICASTES1C_vS1D_EENS_8epilogue10collective6detail29Sm90TmaWarpSpecializedAdapterINS1H_15DefaultEpilogueISJ_SK_SK_NS1G_6thread17LinearCombinationISJ_Li1EffLNS1L_9ScaleType4KindE0ELNS_15FloatRoundStyleE2ESJ_EENS1_15EpilogueDefaultEEEEEvvEEEEvNT_6ParamsE --------------------------
	.section	.nv.info._ZN7cutlass13device_kernelINS_4gemm6kernel13GemmUniversalIN4cute5tupleIJiiiiEEENS1_10collective13CollectiveMmaINS1_34MainloopSm90TmaGmmaWarpSpecializedILi5ENS5_IJNS4_1CILi2EEENSA_ILi1EEESC_EEENS1_32KernelTmaWarpSpecializedPingpongEEENS5_IJNSA_ILi64EEENSA_ILi256EEESG_EEENS_10bfloat16_tENS5_IJlSC_lEEESJ_SK_NS4_8TiledMMAINS4_8MMA_AtomIJNS4_4SM904GMMA28MMA_64x256x16_F32BF16BF16_SSILNSO_5MajorE0ELSQ_0ELNSO_7ScaleInE1ELSR_1EEEEEENS4_6LayoutINS5_IJSC_SC_SC_EEENS5_IJNSA_ILi0EEESW_SW_EEEEENS5_IJNS4_10UnderscoreESZ_SZ_EEEEENS4_13SM90_TMA_LOADENS4_14ComposedLayoutINS4_7SwizzleILi3ELi4ELi3EEENS4_18smem_ptr_flag_bitsILi16EEENSU_INS5_IJNSA_ILi8EEESG_EEENS5_IJSG_SC_EEEEEEEvNS4_8identityENS4_23SM90_TMA_LOAD_MULTICASTES1C_vS1D_EENS_8epilogue10collective6detail29Sm90TmaWarpSpecializedAdapterINS1H_15DefaultEpilogueISJ_SK_SK_NS1G_6thread17LinearCombinationISJ_Li1EffLNS1L_9ScaleType4KindE0ELNS_15FloatRoundStyleE2ESJ_EENS1_15EpilogueDefaultEEEEEvvEEEEvNT_6ParamsE,"",@"SHT_CUDA_INFO"
	.sectionflags	@""
	.align	4


	//----- nvinfo : EIATTR_CUDA_API_VERSION
	.align		4
        /*0000*/ 	.byte	0x04, 0x37
        /*0002*/ 	.short	(.L_21 - .L_20)
.L_20:
        /*0004*/ 	.word	0x00000082


	//----- nvinfo : EIATTR_KPARAM_INFO
	.align		4
.L_21:
        /*0008*/ 	.byte	0x04, 0x17
        /*000a*/ 	.short	(.L_23 - .L_22)
.L_22:
        /*000c*/ 	.word	0x00000000
        /*0010*/ 	.short	0x0000
        /*0012*/ 	.short	0x0070
        /*0014*/ 	.byte	0x00, 0xf0, 0x01, 0x10


	//----- nvinfo : EIATTR_SPARSE_MMA_MASK
	.align		4
.L_23:
        /*0018*/ 	.byte	0x03, 0x50
        /*001a*/ 	.short	0x0000


	//----- nvinfo : EIATTR_MAXREG_COUNT
	.align		4
        /*001c*/ 	.byte	0x03, 0x1b
        /*001e*/ 	.short	0x00a8


	//----- nvinfo : EIATTR_NUM_BARRIERS
	.align		4
        /*0020*/ 	.byte	0x02, 0x4c
        /*0022*/ 	.byte	0x01
	.zero		1


	//----- nvinfo : EIATTR_EXTERNS
	.align		4
        /*0024*/ 	.byte	0x04, 0x0f
        /*0026*/ 	.short	(.L_25 - .L_24)


	//   ....[0]....
	.align		4
.L_24:
        /*0028*/ 	.word	index@(__assertfail)


	//----- nvinfo : EIATTR_ANNOTATIONS
	.align		4
.L_25:
        /*002c*/ 	.byte	0x04, 0x55
        /*002e*/ 	.short	(.L_27 - .L_26)


	//   ....[0]....
.L_26:
        /*0030*/ 	.word	0x00000001
        /*0034*/ 	.byte	0xd0, 0x0d, 0x00, 0x00, 0x01, 0x00, 0x00, 0x00, 0x70, 0x9f, 0x00, 0x00, 0x01, 0x00, 0x00, 0x00
        /*0044*/ 	.byte	0xf0, 0xab, 0x00, 0x00


	//----- nvinfo : EIATTR_MERCURY_ISA_VERSION
	.align		4
.L_27:
        /*0048*/ 	.byte	0x03, 0x5f
        /*004a*/ 	.short	0x0101


	//----- nvinfo : EIATTR_INT_WARP_WIDE_INSTR_OFFSETS
	.align		4
        /*004c*/ 	.byte	0x04, 0x31
        /*004e*/ 	.short	(.L_29 - .L_28)


	//   ....[0]....
.L_28:
        /*0050*/ 	.word	0x00000550


	//   ....[1]....
        /*0054*/ 	.word	0x00000580


	//   ....[2]....
        /*0058*/ 	.word	0x000005c0


	//   ....[3]....
        /*005c*/ 	.word	0x000006f0


	//   ....[4]....
        /*0060*/ 	.word	0x00000700


	//   ....[5]....
        /*0064*/ 	.word	0x00000710


	//   ....[6]....
        /*0068*/ 	.word	0x000007b0


	//   ....[7]....
        /*006c*/ 	.word	0x000007f0


	//   ....[8]....
        /*0070*/ 	.word	0x000020a0


	//----- nvinfo : EIATTR_COOP_GROUP_MASK_REGIDS
	.align		4
.L_29:
        /*0074*/ 	.byte	0x04, 0x29
        /*0076*/ 	.short	(.L_31 - .L_30)


	//   ....[0]....
.L_30:
        /*0078*/ 	.word	0xffffffff


	//   ....[1]....
        /*007c*/ 	.word	0xffffffff


	//   ....[2]....
        /*0080*/ 	.word	0xffffffff


	//   ....[3]....
        /*0084*/ 	.word	0xffffffff


	//   ....[4]....
        /*0088*/ 	.word	0xffffffff


	//   ....[5]....
        /*008c*/ 	.word	0xffffffff


	//   ....[6]....
        /*0090*/ 	.word	0xffffffff


	//----- nvinfo : EIATTR_COOP_GROUP_INSTR_OFFSETS
	.align		4
.L_31:
        /*0094*/ 	.byte	0x04, 0x28
        /*0096*/ 	.short	(.L_33 - .L_32)


	//   ....[0]....
.L_32:
        /*0098*/ 	.word	0x00000070


	//   ....[1]....
        /*009c*/ 	.word	0x00000080


	//   ....[2]....
        /*00a0*/ 	.word	0x00000140


	//   ....[3]....
        /*00a4*/ 	.word	0x00000310


	//   ....[4]....
        /*00a8*/ 	.word	0x00000350


	//   ....[5]....
        /*00ac*/ 	.word	0x00000730


	//   ....[6]....
        /*00b0*/ 	.word	0x00000970


	//----- nvinfo : EIATTR_REG_RECONFIG
	.align		4
.L_33:
        /*00b4*/ 	.byte	0x01, 0x54
	.zero		2


	//----- nvinfo : EIATTR_SYSCALL_OFFSETS
	.align		4
        /*00b8*/ 	.byte	0x04, 0x46
        /*00ba*/ 	.short	(.L_35 - .L_34)


	//   ....[0]....
.L_34:
        /*00bc*/ 	.word	0x00001800


	//----- nvinfo : EIATTR_MBARRIER_INSTR_OFFSETS
	.align		4
.L_35:
        /*00c0*/ 	.byte	0x04, 0x39
        /*00c2*/ 	.short	(.L_37 - .L_36)


	//   ....[0]....
.L_36:
        /*00c4*/ 	.word	0x00000260
        /*00c8*/ 	.word	0x000000ff
        /*00cc*/ 	.word	0x00000000
        /*00d0*/ 	.short	0x0100
        /*00d2*/ 	.byte	0x08
	.zero		1


	//   ....[1]....
        /*00d4*/ 	.word	0x00000270
        /*00d8*/ 	.word	0x000000ff
        /*00dc*/ 	.word	0x00000028
        /*00e0*/ 	.short	0x0100
        /*00e2*/ 	.byte	0x08
	.zero		1


	//   ....[2]....
        /*00e4*/ 	.word	0x00000280
        /*00e8*/ 	.word	0x000000ff
        /*00ec*/ 	.word	0x00000008
        /*00f0*/ 	.short	0x0100
        /*00f2*/ 	.byte	0x08
	.zero		1


	//   ....[3]....
        /*00f4*/ 	.word	0x00000290
        /*00f8*/ 	.word	0x000000ff
        /*00fc*/ 	.word	0x00000030
        /*0100*/ 	.short	0x0100
        /*0102*/ 	.byte	0x08
	.zero		1


	//   ....[4]....
        /*0104*/ 	.word	0x000002a0
        /*0108*/ 	.word	0x000000ff
        /*010c*/ 	.word	0x00000010
        /*0110*/ 	.short	0x0100
        /*0112*/ 	.byte	0x08
	.zero		1


	//   ....[5]....
        /*0114*/ 	.word	0x000002b0
        /*0118*/ 	.word	0x000000ff
        /*011c*/ 	.word	0x00000038
        /*0120*/ 	.short	0x0100
        /*0122*/ 	.byte	0x08
	.zero		1


	//   ....[6]....
        /*0124*/ 	.word	0x000002c0
        /*0128*/ 	.word	0x000000ff
        /*012c*/ 	.word	0x00000018
        /*0130*/ 	.short	0x0100
        /*0132*/ 	.byte	0x08
	.zero		1


	//   ....[7]....
        /*0134*/ 	.word	0x000002d0
        /*0138*/ 	.word	0x000000ff
        /*013c*/ 	.word	0x00000040
        /*0140*/ 	.short	0x0100
        /*0142*/ 	.byte	0x08
	.zero		1


	//   ....[8]....
        /*0144*/ 	.word	0x000002e0
        /*0148*/ 	.word	0x000000ff
        /*014c*/ 	.word	0x00000020
        /*0150*/ 	.short	0x0100
        /*0152*/ 	.byte	0x08
	.zero		1


	//   ....[9]....
        /*0154*/ 	.word	0x000002f0
        /*0158*/ 	.word	0x000000ff
        /*015c*/ 	.word	0x00000048
        /*0160*/ 	.short	0x0100
        /*0162*/ 	.byte	0x08
	.zero		1


	//   ....[10]....
        /*0164*/ 	.word	0x00000820
        /*0168*/ 	.word	0x000000ff
        /*016c*/ 	.word	0x00000080
        /*0170*/ 	.short	0x0100
        /*0172*/ 	.byte	0x08
	.zero		1


	//   ....[11]....
        /*0174*/ 	.word	0x000008b0
        /*0178*/ 	.word	0x000000ff
        /*017c*/ 	.word	0x00000088
        /*0180*/ 	.short	0x0100
        /*0182*/ 	.byte	0x08
	.zero		1


	//   ....[12]....
        /*0184*/ 	.word	0x000008f0
        /*0188*/ 	.word	0x000000ff
        /*018c*/ 	.word	0x00000060
        /*0190*/ 	.short	0x0100
        /*0192*/ 	.byte	0x09
	.zero		1


	//   ....[13]....
        /*0194*/ 	.word	0x00000900
        /*0198*/ 	.word	0x000000ff
        /*019c*/ 	.word	0x00000068
        /*01a0*/ 	.short	0x0100
        /*01a2*/ 	.byte	0x09
	.zero		1


	//   ....[14]....
        /*01a4*/ 	.word	0x00000910
        /*01a8*/ 	.word	0x000000ff
        /*01ac*/ 	.word	0x00000070
        /*01b0*/ 	.short	0x0100
        /*01b2*/ 	.byte	0x09
	.zero		1


	//   ....[15]....
        /*01b4*/ 	.word	0x00000920
        /*01b8*/ 	.word	0x000000ff
        /*01bc*/ 	.word	0x00000078
        /*01c0*/ 	.short	0x0100
        /*01c2*/ 	.byte	0x09
	.zero		1


	//   ....[16]....
        /*01c4*/ 	.word	0x000016e0
        /*01c8*/ 	.word	0x0000009f
        /*01cc*/ 	.word	0x00000000
        /*01d0*/ 	.short	0x010a
        /*01d2*/ 	.byte	0x2a
	.zero		1


	//   ....[17]....
        /*01d4*/ 	.word	0x00001880
        /*01d8*/ 	.word	0x00000003
        /*01dc*/ 	.word	0x00000000
        /*01e0*/ 	.short	0x010a
        /*01e2*/ 	.byte	0x3f
	.zero		1


	//   ....[18]....
        /*01e4*/ 	.word	0x000018e0
        /*01e8*/ 	.word	0x00000003
        /*01ec*/ 	.word	0x00000000
        /*01f0*/ 	.short	0x010a
        /*01f2*/ 	.byte	0x3f
	.zero		1


	//   ....[19]....
        /*01f4*/ 	.word	0x00001c70
        /*01f8*/ 	.word	0x000000ff
        /*01fc*/ 	.word	0x00000000
        /*0200*/ 	.short	0x010a
        /*0202*/ 	.byte	0x04
	.zero		1


	//   ....[20]....
        /*0204*/ 	.word	0x00001cb0
        /*0208*/ 	.word	0x000000ff
        /*020c*/ 	.word	0x00000000
        /*0210*/ 	.short	0x010a
        /*0212*/ 	.byte	0x04
	.zero		1


	//   ....[21]....
        /*0214*/ 	.word	0x00001f40
        /*0218*/ 	.word	0x00000005
        /*021c*/ 	.word	0x00000000
        /*0220*/ 	.short	0x0101
        /*0222*/ 	.byte	0x3f
	.zero		1


	//   ....[22]....
        /*0224*/ 	.word	0x00002040
        /*0228*/ 	.word	0x000000a0
        /*022c*/ 	.word	0x00000000
        /*0230*/ 	.short	0x0101
        /*0232*/ 	.byte	0x2d
	.zero		1


	//   ....[23]....
        /*0234*/ 	.word	0x00002140
        /*0238*/ 	.word	0x00000003
        /*023c*/ 	.word	0x00000000
        /*0240*/ 	.short	0x0101
        /*0242*/ 	.byte	0x3f
	.zero		1


	//   ....[24]....
        /*0244*/ 	.word	0x00002200
        /*0248*/ 	.word	0x0000009f
        /*024c*/ 	.word	0x00000010
        /*0250*/ 	.short	0x010a
        /*0252*/ 	.byte	0x2a
	.zero		1


	//   ....[25]....
        /*0254*/ 	.word	0x00009f90
        /*0258*/ 	.word	0x000000a2
        /*025c*/ 	.word	0x00000000
        /*0260*/ 	.short	0x0101
        /*0262*/ 	.byte	0x2d
	.zero		1


	//   ....[26]....
        /*0264*/ 	.word	0x0000a940
        /*0268*/ 	.word	0x0000000c
        /*026c*/ 	.word	0x00000028
        /*0270*/ 	.short	0x010a
        /*0272*/ 	.byte	0x3f
	.zero		1


	//   ....[27]....
        /*0274*/ 	.word	0x0000ad00
        /*0278*/ 	.word	0x00000004
        /*027c*/ 	.word	0x00000088
        /*0280*/ 	.short	0x0101
        /*0282*/ 	.byte	0x3f
	.zero		1


	//   ....[28]....
        /*0284*/ 	.word	0x0000b490
        /*0288*/ 	.word	0x00000007
        /*028c*/ 	.word	0x00000000
        /*0290*/ 	.short	0x010a
        /*0292*/ 	.byte	0x3f
	.zero		1


	//   ....[29]....
        /*0294*/ 	.word	0x0000b510
        /*0298*/ 	.word	0x00000009
        /*029c*/ 	.word	0x00000000
        /*02a0*/ 	.short	0x010a
        /*02a2*/ 	.byte	0x3f
	.zero		1


	//   ....[30]....
        /*02a4*/ 	.word	0x0000b5a0
        /*02a8*/ 	.word	0x00000006
        /*02ac*/ 	.word	0x00000000
        /*02b0*/ 	.short	0x010a
        /*02b2*/ 	.byte	0x3f
	.zero		1


	//   ....[31]....
        /*02b4*/ 	.word	0x0000b630
        /*02b8*/ 	.word	0x00000009
        /*02bc*/ 	.word	0x00000000
        /*02c0*/ 	.short	0x010a
        /*02c2*/ 	.byte	0x3f
	.zero		1


	//   ....[32]....
        /*02c4*/ 	.word	0x0000b6c0
        /*02c8*/ 	.word	0x00000003
        /*02cc*/ 	.word	0x00000000
        /*02d0*/ 	.short	0x010a
        /*02d2*/ 	.byte	0x3f
	.zero		1


	//   ....[33]....
        /*02d4*/ 	.word	0x0000b720
        /*02d8*/ 	.word	0x000000a1
        /*02dc*/ 	.word	0x00000000
        /*02e0*/ 	.short	0x010a
        /*02e2*/ 	.byte	0x3f
	.zero		1


	//   ....[34]....
        /*02e4*/ 	.word	0x0000b770
        /*02e8*/ 	.word	0x00000003
        /*02ec*/ 	.word	0x00000000
        /*02f0*/ 	.short	0x010a
        /*02f2*/ 	.byte	0x3f
	.zero		1


	//   ....[35]....
        /*02f4*/ 	.word	0x0000b7d0
        /*02f8*/ 	.word	0x00000005
        /*02fc*/ 	.word	0x00000000
        /*0300*/ 	.short	0x010a
        /*0302*/ 	.byte	0x3f
	.zero		1


	//   ....[36]....
        /*0304*/ 	.word	0x0000b820
        /*0308*/ 	.word	0x000000a1
        /*030c*/ 	.word	0x00000010
        /*0310*/ 	.short	0x010a
        /*0312*/ 	.byte	0x3f
	.zero		1


	//   ....[37]....
        /*0314*/ 	.word	0x0000b8f0
        /*0318*/ 	.word	0x0000000c
        /*031c*/ 	.word	0x00000028
        /*0320*/ 	.short	0x010a
        /*0322*/ 	.byte	0x3f
	.zero		1


	//   ....[38]....
        /*0324*/ 	.word	0x0000b9c0
        /*0328*/ 	.word	0x00000007
        /*032c*/ 	.word	0x00000000
        /*0330*/ 	.short	0x010a
        /*0332*/ 	.byte	0x3f
	.zero		1


	//   ....[39]....
        /*0334*/ 	.word	0x0000ba10
        /*0338*/ 	.word	0x00000009
        /*033c*/ 	.word	0x00000000
        /*0340*/ 	.short	0x010a
        /*0342*/ 	.byte	0x3f
	.zero		1


	//   ....[40]....
        /*0344*/ 	.word	0x0000ba60
        /*0348*/ 	.word	0x00000006
        /*034c*/ 	.word	0x00000000
        /*0350*/ 	.short	0x010a
        /*0352*/ 	.byte	0x3f
	.zero		1


	//   ....[41]....
        /*0354*/ 	.word	0x0000bab0
        /*0358*/ 	.word	0x00000009
        /*035c*/ 	.word	0x00000000
        /*0360*/ 	.short	0x010a
        /*0362*/ 	.byte	0x3f
	.zero		1


	//----- nvinfo : EIATTR_NUM_MBARRIERS
	.align		4
.L_37:
        /*0364*/ 	.byte	0x03, 0x38
        /*0366*/ 	.short	0x0010


	//----- nvinfo : EIATTR_EXIT_INSTR_OFFSETS
	.align		4
        /*0368*/ 	.byte	0x04, 0x1c
        /*036a*/ 	.short	(.L_39 - .L_38)


	//   ....[0]....
.L_38:
        /*036c*/ 	.word	0x00001410


	//   ....[1]....
        /*0370*/ 	.word	0x00001470


	//   ....[2]....
        /*0374*/ 	.word	0x0000a620


	//   ....[3]....
        /*0378*/ 	.word	0x0000a650


	//   ....[4]....
        /*037c*/ 	.word	0x0000b710


	//----- nvinfo : EIATTR_MAX_THREADS
	.align		4
.L_39:
        /*0380*/ 	.byte	0x04, 0x05
        /*0382*/ 	.short	(.L_41 - .L_40)
.L_40:
        /*0384*/ 	.word	0x00000180
        /*0388*/ 	.word	0x00000001
        /*038c*/ 	.word	0x00000001


	//----- nvinfo : EIATTR_CRS_STACK_SIZE
	.align		4
.L_41:
        /*0390*/ 	.byte	0x04, 0x1e
        /*0392*/ 	.short	(.L_43 - .L_42)
.L_42:
        /*0394*/ 	.word	0x00000000


	//----- nvinfo : EIATTR_CBANK_PARAM_SIZE
	.align		4
.L_43:
        /*0398*/ 	.byte	0x03, 0x19
        /*039a*/ 	.short	0x0470


	//----- nvinfo : EIATTR_PARAM_CBANK
	.align		4
        /*039c*/ 	.byte	0x04, 0x0a
        /*039e*/ 	.short	(.L_45 - .L_44)
	.align		4
.L_44:
        /*03a0*/ 	.word	index@(.nv.constant0._ZN7cutlass13device_kernelINS_4gemm6kernel13GemmUniversalIN4cute5tupleIJiiiiEEENS1_10collective13CollectiveMmaINS1_34MainloopSm90TmaGmmaWarpSpecializedILi5ENS5_IJNS4_1CILi2EEENSA_ILi1EEESC_EEENS1_32KernelTmaWarpSpecializedPingpongEEENS5_IJNSA_ILi64EEENSA_ILi256EEESG_EEENS_10bfloat16_tENS5_IJlSC_lEEESJ_SK_NS4_8TiledMMAINS4_8MMA_AtomIJNS4_4SM904GMMA28MMA_64x256x16_F32BF16BF16_SSILNSO_5MajorE0ELSQ_0ELNSO_7ScaleInE1ELSR_1EEEEEENS4_6LayoutINS5_IJSC_SC_SC_EEENS5_IJNSA_ILi0EEESW_SW_EEEEENS5_IJNS4_10UnderscoreESZ_SZ_EEEEENS4_13SM90_TMA_LOADENS4_14ComposedLayoutINS4_7SwizzleILi3ELi4ELi3EEENS4_18smem_ptr_flag_bitsILi16EEENSU_INS5_IJNSA_ILi8EEESG_EEENS5_IJSG_SC_EEEEEEEvNS4_8identityENS4_23SM90_TMA_LOAD_MULTICASTES1C_vS1D_EENS_8epilogue10collective6detail29Sm90TmaWarpSpecializedAdapterINS1H_15DefaultEpilogueISJ_SK_SK_NS1G_6thread17LinearCombinationISJ_Li1EffLNS1L_9ScaleType4KindE0ELNS_15FloatRoundStyleE2ESJ_EENS1_15EpilogueDefaultEEEEEvvEEEEvNT_6ParamsE)
        /*03a4*/ 	.short	0x0210
        /*03a6*/ 	.short	0x0470


	//----- nvinfo : EIATTR_SW_WAR
	.align		4
.L_45:
        /*03a8*/ 	.byte	0x04, 0x36
        /*03aa*/ 	.short	(.L_47 - .L_46)
.L_46:
        /*03ac*/ 	.word	0x00000008
.L_47:


//--------------------- .nv.callgraph             --------------------------
	.section	.nv.callgraph,"",@"SHT_CUDA_CALLGRAPH"
	.align	4
	.sectionentsize	8
	.align		4
        /*0000*/ 	.word	0x00000000
	.align		4
        /*0004*/ 	.word	0xffffffff
	.align		4
        /*0008*/ 	.word	index@(_ZN7cutlass13device_kernelINS_4gemm6kernel13GemmUniversalIN4cute5tupleIJiiiiEEENS1_10collective13CollectiveMmaINS1_34MainloopSm90TmaGmmaWarpSpecializedILi5ENS5_IJNS4_1CILi2EEENSA_ILi1EEESC_EEENS1_32KernelTmaWarpSpecializedPingpongEEENS5_IJNSA_ILi64EEENSA_ILi256EEESG_EEENS_10bfloat16_tENS5_IJlSC_lEEESJ_SK_NS4_8TiledMMAINS4_8MMA_AtomIJNS4_4SM904GMMA28MMA_64x256x16_F32BF16BF16_SSILNSO_5MajorE0ELSQ_0ELNSO_7ScaleInE1ELSR_1EEEEEENS4_6LayoutINS5_IJSC_SC_SC_EEENS5_IJNSA_ILi0EEESW_SW_EEEEENS5_IJNS4_10UnderscoreESZ_SZ_EEEEENS4_13SM90_TMA_LOADENS4_14ComposedLayoutINS4_7SwizzleILi3ELi4ELi3EEENS4_18smem_ptr_flag_bitsILi16EEENSU_INS5_IJNSA_ILi8EEESG_EEENS5_IJSG_SC_EEEEEEEvNS4_8identityENS4_23SM90_TMA_LOAD_MULTICASTES1C_vS1D_EENS_8epilogue10collective6detail29Sm90TmaWarpSpecializedAdapterINS1H_15DefaultEpilogueISJ_SK_SK_NS1G_6thread17LinearCombinationISJ_Li1EffLNS1L_9ScaleType4KindE0ELNS_15FloatRoundStyleE2ESJ_EENS1_15EpilogueDefaultEEEEEvvEEEEvNT_6ParamsE)
	.align		4
        /*000c*/ 	.word	index@(__assertfail)
	.align		4
        /*0010*/ 	.word	0x00000000
	.align		4
        /*0014*/ 	.word	0xfffffffe
	.align		4
        /*0018*/ 	.word	0x00000000
	.align		4
        /*001c*/ 	.word	0xfffffffd
	.align		4
        /*0020*/ 	.word	0x00000000
	.align		4
        /*0024*/ 	.word	0xfffffffc


//--------------------- .nv.constant4             --------------------------
	.section	.nv.constant4,"a",@progbits
	.align	8
	.align		8
.nv.constant4:
        /*0000*/ 	.dword	__assertfail
	.align		8
        /*0008*/ 	.dword	__unnamed_1
	.align		8
        /*0010*/ 	.dword	_ZN39_INTERNAL_4bc4621d_4_k_cu_32761195_39694cuda3std3__45__cpo5beginE
	.align		8
        /*0018*/ 	.dword	_ZN39_INTERNAL_4bc4621d_4_k_cu_32761195_39694cuda3std3__45__cpo3endE
	.align		8
        /*0020*/ 	.dword	_ZN39_INTERNAL_4bc4621d_4_k_cu_32761195_39694cuda3std3__45__cpo6cbeginE
	.align		8
        /*0028*/ 	.dword	_ZN39_INTERNAL_4bc4621d_4_k_cu_32761195_39694cuda3std3__45__cpo4cendE
	.align		8
        /*0030*/ 	.dword	_ZN39_INTERNAL_4bc4621d_4_k_cu_32761195_39694cuda3std3__441_GLOBAL__N__4bc4621d_4_k_cu_32761195_39696ignoreE
	.align		8
        /*0038*/ 	.dword	_ZN39_INTERNAL_4bc4621d_4_k_cu_32761195_39694cuda3std3__419piecewise_constructE
	.align		8
        /*0040*/ 	.dword	_ZN39_INTERNAL_4bc4621d_4_k_cu_32761195_39694cuda3std3__48in_placeE
	.align		8
        /*0048*/ 	.dword	_ZN39_INTERNAL_4bc4621d_4_k_cu_32761195_39694cuda3std6ranges3__45__cpo4swapE
	.align		8
        /*0050*/ 	.dword	_ZN39_INTERNAL_4bc4621d_4_k_cu_32761195_39694cuda3std6ranges3__45__cpo9iter_moveE
	.align		8
        /*0058*/ 	.dword	_ZN39_INTERNAL_4bc4621d_4_k_cu_32761195_39694cute7productE
	.align		8
        /*0060*/ 	.dword	_ZN39_INTERNAL_4bc4621d_4_k_cu_32761195_39694cute1_E
	.align		8
        /*0068*/ 	.dword	$str$22
	.align		8
        /*0070*/ 	.dword	$str$23


//--------------------- .text._ZN7cutlass13device_kernelINS_4gemm6kernel13GemmUniversalIN4cute5tupleIJiiiiEEENS1_10collective13CollectiveMmaINS1_34MainloopSm90TmaGmmaWarpSpecializedILi5ENS5_IJNS4_1CILi2EEENSA_ILi1EEESC_EEENS1_32KernelTmaWarpSpecializedPingpongEEENS5_IJNSA_ILi64EEENSA_ILi256EEESG_EEENS_10bfloat16_tENS5_IJlSC_lEEESJ_SK_NS4_8TiledMMAINS4_8MMA_AtomIJNS4_4SM904GMMA28MMA_64x256x16_F32BF16BF16_SSILNSO_5MajorE0ELSQ_0ELNSO_7ScaleInE1ELSR_1EEEEEENS4_6LayoutINS5_IJSC_SC_SC_EEENS5_IJNSA_ILi0EEESW_SW_EEEEENS5_IJNS4_10UnderscoreESZ_SZ_EEEEENS4_13SM90_TMA_LOADENS4_14ComposedLayoutINS4_7SwizzleILi3ELi4ELi3EEENS4_18smem_ptr_flag_bitsILi16EEENSU_INS5_IJNSA_ILi8EEESG_EEENS5_IJSG_SC_EEEEEEEvNS4_8identityENS4_23SM90_TMA_LOAD_MULTICASTES1C_vS1D_EENS_8epilogue10collective6detail29Sm90TmaWarpSpecializedAdapterINS1H_15DefaultEpilogueISJ_SK_SK_NS1G_6thread17LinearCombinationISJ_Li1EffLNS1L_9ScaleType4KindE0ELNS_15FloatRoundStyleE2ESJ_EENS1_15EpilogueDefaultEEEEEvvEEEEvNT_6ParamsE --------------------------
	.section	.text._ZN7cutlass13device_kernelINS_4gemm6kernel13GemmUniversalIN4cute5tupleIJiiiiEEENS1_10collective13CollectiveMmaINS1_34MainloopSm90TmaGmmaWarpSpecializedILi5ENS5_IJNS4_1CILi2EEENSA_ILi1EEESC_EEENS1_32KernelTmaWarpSpecializedPingpongEEENS5_IJNSA_ILi64EEENSA_ILi256EEESG_EEENS_10bfloat16_tENS5_IJlSC_lEEESJ_SK_NS4_8TiledMMAINS4_8MMA_AtomIJNS4_4SM904GMMA28MMA_64x256x16_F32BF16BF16_SSILNSO_5MajorE0ELSQ_0ELNSO_7ScaleInE1ELSR_1EEEEEENS4_6LayoutINS5_IJSC_SC_SC_EEENS5_IJNSA_ILi0EEESW_SW_EEEEENS5_IJNS4_10UnderscoreESZ_SZ_EEEEENS4_13SM90_TMA_LOADENS4_14ComposedLayoutINS4_7SwizzleILi3ELi4ELi3EEENS4_18smem_ptr_flag_bitsILi16EEENSU_INS5_IJNSA_ILi8EEESG_EEENS5_IJSG_SC_EEEEEEEvNS4_8identityENS4_23SM90_TMA_LOAD_MULTICASTES1C_vS1D_EENS_8epilogue10collective6detail29Sm90TmaWarpSpecializedAdapterINS1H_15DefaultEpilogueISJ_SK_SK_NS1G_6thread17LinearCombinationISJ_Li1EffLNS1L_9ScaleType4KindE0ELNS_15FloatRoundStyleE2ESJ_EENS1_15EpilogueDefaultEEEEEvvEEEEvNT_6ParamsE,"ax",@progbits
	.align	128
.text._ZN7cutlass13device_kernelINS_4gemm6kernel13GemmUniversalIN4cute5tupleIJiiiiEEENS1_10collective13CollectiveMmaINS1_34MainloopSm90TmaGmmaWarpSpecializedILi5ENS5_IJNS4_1CILi2EEENSA_ILi1EEESC_EEENS1_32KernelTmaWarpSpecializedPingpongEEENS5_IJNSA_ILi64EEENSA_ILi256EEESG_EEENS_10bfloat16_tENS5_IJlSC_lEEESJ_SK_NS4_8TiledMMAINS4_8MMA_AtomIJNS4_4SM904GMMA28MMA_64x256x16_F32BF16BF16_SSILNSO_5MajorE0ELSQ_0ELNSO_7ScaleInE1ELSR_1EEEEEENS4_6LayoutINS5_IJSC_SC_SC_EEENS5_IJNSA_ILi0EEESW_SW_EEEEENS5_IJNS4_10UnderscoreESZ_SZ_EEEEENS4_13SM90_TMA_LOADENS4_14ComposedLayoutINS4_7SwizzleILi3ELi4ELi3EEENS4_18smem_ptr_flag_bitsILi16EEENSU_INS5_IJNSA_ILi8EEESG_EEENS5_IJSG_SC_EEEEEEEvNS4_8identityENS4_23SM90_TMA_LOAD_MULTICASTES1C_vS1D_EENS_8epilogue10collective6detail29Sm90TmaWarpSpecializedAdapterINS1H_15DefaultEpilogueISJ_SK_SK_NS1G_6thread17LinearCombinationISJ_Li1EffLNS1L_9ScaleType4KindE0ELNS_15FloatRoundStyleE2ESJ_EENS1_15EpilogueDefaultEEEEEvvEEEEvNT_6ParamsE:
        .type           _ZN7cutlass13device_kernelINS_4gemm6kernel13GemmUniversalIN4cute5tupleIJiiiiEEENS1_10collective13CollectiveMmaINS1_34MainloopSm90TmaGmmaWarpSpecializedILi5ENS5_IJNS4_1CILi2EEENSA_ILi1EEESC_EEENS1_32KernelTmaWarpSpecializedPingpongEEENS5_IJNSA_ILi64EEENSA_ILi256EEESG_EEENS_10bfloat16_tENS5_IJlSC_lEEESJ_SK_NS4_8TiledMMAINS4_8MMA_AtomIJNS4_4SM904GMMA28MMA_64x256x16_F32BF16BF16_SSILNSO_5MajorE0ELSQ_0ELNSO_7ScaleInE1ELSR_1EEEEEENS4_6LayoutINS5_IJSC_SC_SC_EEENS5_IJNSA_ILi0EEESW_SW_EEEEENS5_IJNS4_10UnderscoreESZ_SZ_EEEEENS4_13SM90_TMA_LOADENS4_14ComposedLayoutINS4_7SwizzleILi3ELi4ELi3EEENS4_18smem_ptr_flag_bitsILi16EEENSU_INS5_IJNSA_ILi8EEESG_EEENS5_IJSG_SC_EEEEEEEvNS4_8identityENS4_23SM90_TMA_LOAD_MULTICASTES1C_vS1D_EENS_8epilogue10collective6detail29Sm90TmaWarpSpecializedAdapterINS1H_15DefaultEpilogueISJ_SK_SK_NS1G_6thread17LinearCombinationISJ_Li1EffLNS1L_9ScaleType4KindE0ELNS_15FloatRoundStyleE2ESJ_EENS1_15EpilogueDefaultEEEEEvvEEEEvNT_6ParamsE,@function
        .size           _ZN7cutlass13device_kernelINS_4gemm6kernel13GemmUniversalIN4cute5tupleIJiiiiEEENS1_10collective13CollectiveMmaINS1_34MainloopSm90TmaGmmaWarpSpecializedILi5ENS5_IJNS4_1CILi2EEENSA_ILi1EEESC_EEENS1_32KernelTmaWarpSpecializedPingpongEEENS5_IJNSA_ILi64EEENSA_ILi256EEESG_EEENS_10bfloat16_tENS5_IJlSC_lEEESJ_SK_NS4_8TiledMMAINS4_8MMA_AtomIJNS4_4SM904GMMA28MMA_64x256x16_F32BF16BF16_SSILNSO_5MajorE0ELSQ_0ELNSO_7ScaleInE1ELSR_1EEEEEENS4_6LayoutINS5_IJSC_SC_SC_EEENS5_IJNSA_ILi0EEESW_SW_EEEEENS5_IJNS4_10UnderscoreESZ_SZ_EEEEENS4_13SM90_TMA_LOADENS4_14ComposedLayoutINS4_7SwizzleILi3ELi4ELi3EEENS4_18smem_ptr_flag_bitsILi16EEENSU_INS5_IJNSA_ILi8EEESG_EEENS5_IJSG_SC_EEEEEEEvNS4_8identityENS4_23SM90_TMA_LOAD_MULTICASTES1C_vS1D_EENS_8epilogue10collective6detail29Sm90TmaWarpSpecializedAdapterINS1H_15DefaultEpilogueISJ_SK_SK_NS1G_6thread17LinearCombinationISJ_Li1EffLNS1L_9ScaleType4KindE0ELNS_15FloatRoundStyleE2ESJ_EENS1_15EpilogueDefaultEEEEEvvEEEEvNT_6ParamsE,(.L_x_331 - _ZN7cutlass13device_kernelINS_4gemm6kernel13GemmUniversalIN4cute5tupleIJiiiiEEENS1_10collective13CollectiveMmaINS1_34MainloopSm90TmaGmmaWarpSpecializedILi5ENS5_IJNS4_1CILi2EEENSA_ILi1EEESC_EEENS1_32KernelTmaWarpSpecializedPingpongEEENS5_IJNSA_ILi64EEENSA_ILi256EEESG_EEENS_10bfloat16_tENS5_IJlSC_lEEESJ_SK_NS4_8TiledMMAINS4_8MMA_AtomIJNS4_4SM904GMMA28MMA_64x256x16_F32BF16BF16_SSILNSO_5MajorE0ELSQ_0ELNSO_7ScaleInE1ELSR_1EEEEEENS4_6LayoutINS5_IJSC_SC_SC_EEENS5_IJNSA_ILi0EEESW_SW_EEEEENS5_IJNS4_10UnderscoreESZ_SZ_EEEEENS4_13SM90_TMA_LOADENS4_14ComposedLayoutINS4_7SwizzleILi3ELi4ELi3EEENS4_18smem_ptr_flag_bitsILi16EEENSU_INS5_IJNSA_ILi8EEESG_EEENS5_IJSG_SC_EEEEEEEvNS4_8identityENS4_23SM90_TMA_LOAD_MULTICASTES1C_vS1D_EENS_8epilogue10collective6detail29Sm90TmaWarpSpecializedAdapterINS1H_15DefaultEpilogueISJ_SK_SK_NS1G_6thread17LinearCombinationISJ_Li1EffLNS1L_9ScaleType4KindE0ELNS_15FloatRoundStyleE2ESJ_EENS1_15EpilogueDefaultEEEEEvvEEEEvNT_6ParamsE)
        .other          _ZN7cutlass13device_kernelINS_4gemm6kernel13GemmUniversalIN4cute5tupleIJiiiiEEENS1_10collective13CollectiveMmaINS1_34MainloopSm90TmaGmmaWarpSpecializedILi5ENS5_IJNS4_1CILi2EEENSA_ILi1EEESC_EEENS1_32KernelTmaWarpSpecializedPingpongEEENS5_IJNSA_ILi64EEENSA_ILi256EEESG_EEENS_10bfloat16_tENS5_IJlSC_lEEESJ_SK_NS4_8TiledMMAINS4_8MMA_AtomIJNS4_4SM904GMMA28MMA_64x256x16_F32BF16BF16_SSILNSO_5MajorE0ELSQ_0ELNSO_7ScaleInE1ELSR_1EEEEEENS4_6LayoutINS5_IJSC_SC_SC_EEENS5_IJNSA_ILi0EEESW_SW_EEEEENS5_IJNS4_10UnderscoreESZ_SZ_EEEEENS4_13SM90_TMA_LOADENS4_14ComposedLayoutINS4_7SwizzleILi3ELi4ELi3EEENS4_18smem_ptr_flag_bitsILi16EEENSU_INS5_IJNSA_ILi8EEESG_EEENS5_IJSG_SC_EEEEEEEvNS4_8identityENS4_23SM90_TMA_LOAD_MULTICASTES1C_vS1D_EENS_8epilogue10collective6detail29Sm90TmaWarpSpecializedAdapterINS1H_15DefaultEpilogueISJ_SK_SK_NS1G_6thread17LinearCombinationISJ_Li1EffLNS1L_9ScaleType4KindE0ELNS_15FloatRoundStyleE2ESJ_EENS1_15EpilogueDefaultEEEEEvvEEEEvNT_6ParamsE,@"STO_CUDA_ENTRY STV_DEFAULT"
_ZN7cutlass13device_kernelINS_4gemm6kernel13GemmUniversalIN4cute5tupleIJiiiiEEENS1_10collective13CollectiveMmaINS1_34MainloopSm90TmaGmmaWarpSpecializedILi5ENS5_IJNS4_1CILi2EEENSA_ILi1EEESC_EEENS1_32KernelTmaWarpSpecializedPingpongEEENS5_IJNSA_ILi64EEENSA_ILi256EEESG_EEENS_10bfloat16_tENS5_IJlSC_lEEESJ_SK_NS4_8TiledMMAINS4_8MMA_AtomIJNS4_4SM904GMMA28MMA_64x256x16_F32BF16BF16_SSILNSO_5MajorE0ELSQ_0ELNSO_7ScaleInE1ELSR_1EEEEEENS4_6LayoutINS5_IJSC_SC_SC_EEENS5_IJNSA_ILi0EEESW_SW_EEEEENS5_IJNS4_10UnderscoreESZ_SZ_EEEEENS4_13SM90_TMA_LOADENS4_14ComposedLayoutINS4_7SwizzleILi3ELi4ELi3EEENS4_18smem_ptr_flag_bitsILi16EEENSU_INS5_IJNSA_ILi8EEESG_EEENS5_IJSG_SC_EEEEEEEvNS4_8identityENS4_23SM90_TMA_LOAD_MULTICASTES1C_vS1D_EENS_8epilogue10collective6detail29Sm90TmaWarpSpecializedAdapterINS1H_15DefaultEpilogueISJ_SK_SK_NS1G_6thread17LinearCombinationISJ_Li1EffLNS1L_9ScaleType4KindE0ELNS_15FloatRoundStyleE2ESJ_EENS1_15EpilogueDefaultEEEEEvvEEEEvNT_6ParamsE:
[----:B------:R-:W0:Y:S02]  /*0000*/  LDC R1, c[0x0][0x28] ;  /* 0x00000a00ff017b82 */ /* 0x000e240000000800 */
[----:B0-----:R-:W-:Y:S01]  /*0010*/  VIADD R1, R1, 0xfffffff8 ;  /* 0xfffffff801017836 */ /* 0x001fe20000000000 */
[----:B------:R-:W0:Y:S01]  /*0020*/  S2R R4, SR_TID.X ;  /* 0x0000000000047919 */ /* 0x000e220000002100 */
[----:B------:R-:W-:Y:S01]  /*0030*/  ELECT P0, URZ, PT ;  /* 0x00000000003f782f */ /* 0x000fe20003800000 */
[----:B------:R-:W-:Y:S01]  /*0040*/  BSSY B0, `(.L_x_0) ;  /* 0x000000f000007945 */ /* 0x000fe20003800000 */
[--C-:B0-----:R-:W-:Y:S02]  /*0050*/  SHF.R.U32.HI R2, RZ, 0x5, R4.reuse ;  /* 0x00000005ff027819 */ /* 0x101fe40000011604 */
[----:B------:R-:W-:-:S03]  /*0060*/  SHF.R.U32.HI R7, RZ, 0x7, R4 ;  /* 0x00000007ff077819 */ /* 0x000fc60000011604 */
[----:B------:R-:W0:Y:S04]  /*0070*/  SHFL.IDX PT, R5, R2, RZ, 0x1f ;  /* 0x00001fff02057589 */ /* 0x000e2800000e0000 */
[----:B------:R1:W2:Y:S01]  /*0080*/  SHFL.IDX PT, R10, R7, RZ, 0x1f ;  /* 0x00001fff070a7589 */ /* 0x0002a200000e0000 */
[----:B0-----:R-:W-:-:S13]  /*0090*/  ISETP.NE.OR P0, PT, R5, RZ, !P0 ;  /* 0x000000ff0500720c */ /* 0x001fda0004705670 */
[----:B-12---:R-:W-:Y:S05]  /*00a0*/  @P0 BRA `(.L_x_1) ;  /* 0x0000000000200947 */ /* 0x006fea0003800000 */
[----:B------:R-:W-:Y:S02]  /*00b0*/  ULDC.64 UR4, c[0x0][0x198] ;  /* 0x0000660000047ab9 */ /* 0x000fe40000000a00 */
[----:B------:R-:W-:Y:S02]  /*00c0*/  UIADD3 UR6, UP0, UR4, 0xf0, URZ ;  /* 0x000000f004067890 */ /* 0x000fe4000ff1e03f */
[----:B------:R-:W-:Y:S02]  /*00d0*/  UIADD3 UR4, UP1, UR4, 0x1f0, URZ ;  /* 0x000001f004047890 */ /* 0x000fe4000ff3e03f */
[----:B------:R-:W-:Y:S02]  /*00e0*/  UIADD3.X UR7, URZ, UR5, URZ, UP0, !UPT ;  /* 0x000000053f077290 */ /* 0x000fe400087fe43f */
[----:B------:R-:W-:-:S07]  /*00f0*/  UIADD3.X UR5, URZ, UR5, URZ, UP1, !UPT ;  /* 0x000000053f057290 */ /* 0x000fce0008ffe43f */
[----:B------:R0:W-:Y:S02]  /*0100*/  UTMACCTL.PF [UR6] ;  /* 0x00000000060079b9 */ /* 0x0001e40008040000 */
[----:B------:R0:W-:Y:S02]  /*0110*/  UTMACCTL.PF [UR4] ;  /* 0x00000000040079b9 */ /* 0x0001e40008040000 */
[----:B0-----:R-:W-:Y:S01]  /*0120*/  NOP ;  /* 0x0000000000007918 */ /* 0x001fe20000000000 */
.L_x_1:
[----:B------:R-:W-:Y:S05]  /*0130*/  BSYNC B0 ;  /* 0x0000000000007941 */ /* 0x000fea0003800000 */
.L_x_0:
[----:B------:R-:W0:Y:S01]  /*0140*/  SHFL.IDX PT, R8, R2, RZ, 0x1f ;  /* 0x00001fff02087589 */ /* 0x000e2200000e0000 */
[----:B------:R-:W-:-:S04]  /*0150*/  SHF.R.S32.HI R3, RZ, 0x1f, R4 ;  /* 0x0000001fff037819 */ /* 0x000fc80000011404 */
[----:B------:R-:W-:Y:S02]  /*0160*/  LEA.HI R3, R3, R4, RZ, 0x7 ;  /* 0x0000000403037211 */ /* 0x000fe400078f38ff */
[----:B0-----:R-:W-:-:S13]  /*0170*/  ISETP.NE.AND P0, PT, R8, RZ, PT ;  /* 0x000000ff0800720c */ /* 0x001fda0003f05270 */
[----:B------:R-:W-:Y:S05]  /*0180*/  @P0 BRA `(.L_x_2) ;  /* 0x0000000000600947 */ /* 0x000fea0003800000 */
[----:B------:R-:W0:Y:S01]  /*0190*/  S2UR UR8, SR_CgaCtaId ;  /* 0x00000000000879c3 */ /* 0x000e220000008800 */
[----:B------:R-:W-:Y:S01]  /*01a0*/  UMOV UR4, 0x400 ;  /* 0x0000040000047882 */ /* 0x000fe20000000000 */
[----:B------:R-:W-:Y:S01]  /*01b0*/  UMOV UR5, 0x1 ;  /* 0x0000000100057882 */ /* 0x000fe20000000000 */
[----:B------:R-:W-:Y:S01]  /*01c0*/  UMOV UR6, 0x2 ;  /* 0x0000000200067882 */ /* 0x000fe20000000000 */
[----:B------:R-:W-:Y:S01]  /*01d0*/  ELECT P0, URZ, PT ;  /* 0x00000000003f782f */ /* 0x000fe20003800000 */
[----:B------:R-:W-:-:S04]  /*01e0*/  UIADD3 UR6, -UR6, 0x100000, URZ ;  /* 0x0010000006067890 */ /* 0x000fc8000fffe13f */
[----:B------:R-:W-:Y:S02]  /*01f0*/  USHF.L.U32 UR7, UR6, 0xb, URZ ;  /* 0x0000000b06077899 */ /* 0x000fe4000800063f */
[----:B------:R-:W-:Y:S02]  /*0200*/  USHF.L.U32 UR6, UR6, 0x1, URZ ;  /* 0x0000000106067899 */ /* 0x000fe4000800063f */
[----:B0-----:R-:W-:Y:S02]  /*0210*/  ULEA UR8, UR8, UR4, 0x18 ;  /* 0x0000000408087291 */ /* 0x001fe4000f8ec03f */
[----:B------:R-:W-:-:S04]  /*0220*/  UIADD3 UR4, -UR5, 0x100000, URZ ;  /* 0x0010000005047890 */ /* 0x000fc8000fffe13f */
[----:B------:R-:W-:Y:S02]  /*0230*/  USHF.L.U32 UR5, UR4, 0xb, URZ ;  /* 0x0000000b04057899 */ /* 0x000fe4000800063f */
[----:B------:R-:W-:Y:S01]  /*0240*/  USHF.L.U32 UR4, UR4, 0x1, URZ ;  /* 0x0000000104047899 */ /* 0x000fe2000800063f */
[----:B------:R-:W0:Y:S11]  /*0250*/  FENCE.VIEW.ASYNC.S ;  /* 0x00000000000073c6 */ /* 0x000e360000000000 */
[----:B0-----:R0:W1:Y:S01]  /*0260*/  SYNCS.EXCH.64 URZ, [UR8], UR4 ;  /* 0x00000004083f75b2 */ /* 0x0010620008000100 */
[----:B------:R0:W2:Y:S01]  /*0270*/  SYNCS.EXCH.64 URZ, [UR8+0x28], UR6 ;  /* 0x00002806083f75b2 */ /* 0x0000a20008000100 */
[----:B------:R0:W3:Y:S01]  /*0280*/  SYNCS.EXCH.64 URZ, [UR8+0x8], UR4 ;  /* 0x00000804083f75b2 */ /* 0x0000e20008000100 */
[----:B------:R0:W4:Y:S01]  /*0290*/  SYNCS.EXCH.64 URZ, [UR8+0x30], UR6 ;  /* 0x00003006083f75b2 */ /* 0x0001220008000100 */
[----:B------:R0:W0:Y:S01]  /*02a0*/  SYNCS.EXCH.64 URZ, [UR8+0x10], UR4 ;  /* 0x00001004083f75b2 */ /* 0x0000220008000100 */
[----:B------:R0:W0:Y:S01]  /*02b0*/  SYNCS.EXCH.64 URZ, [UR8+0x38], UR6 ;  /* 0x00003806083f75b2 */ /* 0x0000220008000100 */
[----:B------:R0:W0:Y:S01]  /*02c0*/  SYNCS.EXCH.64 URZ, [UR8+0x18], UR4 ;  /* 0x00001804083f75b2 */ /* 0x0000220008000100 */
[----:B------:R0:W0:Y:S01]  /*02d0*/  SYNCS.EXCH.64 URZ, [UR8+0x40], UR6 ;  /* 0x00004006083f75b2 */ /* 0x0000220008000100 */
[----:B------:R0:W0:Y:S01]  /*02e0*/  SYNCS.EXCH.64 URZ, [UR8+0x20], UR4 ;  /* 0x00002004083f75b2 */ /* 0x0000220008000100 */
[----:B------:R0:W0:Y:S01]  /*02f0*/  SYNCS.EXCH.64 URZ, [UR8+0x48], UR6 ;  /* 0x00004806083f75b2 */ /* 0x0000220008000100 */
[----:B------:R-:W-:Y:S01]  /*0300*/  NOP ;  /* 0x0000000000007918 */ /* 0x000fe20000000000 */
.L_x_2:
[----:B------:R-:W5:Y:S01]  /*0310*/  SHFL.IDX PT, R13, R2, RZ, 0x1f ;  /* 0x00001fff020d7589 */ /* 0x000f6200000e0000 */
[----:B------:R-:W1:Y:S01]  /*0320*/  S2UR UR12, SR_CTAID.X ;  /* 0x00000000000c79c3 */ /* 0x000e620000002500 */
[----:B------:R-:W-:Y:S02]  /*0330*/  LOP3.LUT R3, R3, 0xffffff80, RZ, 0xc0, !PT ;  /* 0xffffff8003037812 */ /* 0x000fe400078ec0ff */
[----:B------:R-:W-:Y:S01]  /*0340*/  ELECT P0, URZ, PT ;  /* 0x00000000003f782f */ /* 0x000fe20003800000 */
[----:B------:R2:W3:Y:S01]  /*0350*/  SHFL.IDX PT, R12, R2, RZ, 0x1f ;  /* 0x00001fff020c7589 */ /* 0x0004e200000e0000 */
[----:B------:R-:W-:Y:S01]  /*0360*/  ELECT P1, URZ, PT ;  /* 0x00000000003f782f */ /* 0x000fe20003820000 */
[----:B------:R-:W-:Y:S01]  /*0370*/  NOP ;  /* 0x0000000000007918 */ /* 0x000fe20000000000 */
[----:B------:R-:W-:Y:S01]  /*0380*/  IMAD.IADD R3, R4, 0x1, -R3 ;  /* 0x0000000104037824 */ /* 0x000fe200078e0a03 */
[----:B------:R-:W4:Y:S01]  /*0390*/  S2R R6, SR_CTAID.Y ;  /* 0x0000000000067919 */ /* 0x000f220000002600 */
[----:B0-----:R-:W-:Y:S01]  /*03a0*/  ULDC UR4, c[0x0][0x150] ;  /* 0x0000540000047ab9 */ /* 0x001fe20000000800 */
[----:B------:R-:W0:Y:S01]  /*03b0*/  LDC R14, c[0x0][0x144] ;  /* 0x00005100ff0e7b82 */ /* 0x000e220000000800 */
[----:B------:R-:W-:Y:S01]  /*03c0*/  UMOV UR11, 0x80 ;  /* 0x00000080000b7882 */ /* 0x000fe20000000000 */
[----:B------:R-:W-:Y:S01]  /*03d0*/  SHF.R.S32.HI R0, RZ, 0x1f, R3 ;  /* 0x0000001fff007819 */ /* 0x000fe20000011403 */
[----:B------:R-:W-:Y:S01]  /*03e0*/  NOP ;  /* 0x0000000000007918 */ /* 0x000fe20000000000 */
[C---:B------:R-:W-:Y:S01]  /*03f0*/  VIADD R35, R10.reuse, 0xffffffff ;  /* 0xffffffff0a237836 */ /* 0x040fe20000000000 */
[----:B------:R-:W-:Y:S01]  /*0400*/  ISETP.NE.AND P4, PT, R10, RZ, PT ;  /* 0x000000ff0a00720c */ /* 0x000fe20003f85270 */
[----:B------:R-:W-:Y:S01]  /*0410*/  IMAD.MOV.U32 R153, RZ, RZ, 0x1 ;  /* 0x00000001ff997424 */ /* 0x000fe200078e00ff */
[----:B------:R-:W-:Y:S01]  /*0420*/  LEA.HI R9, R0, R3, RZ, 0x3 ;  /* 0x0000000300097211 */ /* 0x000fe200078f18ff */
[----:B------:R-:W0:Y:S01]  /*0430*/  LDC R15, c[0x0][0x140] ;  /* 0x00005000ff0f7b82 */ /* 0x000e220000000800 */
[----:B------:R-:W-:-:S02]  /*0440*/  ISETP.GE.U32.AND P6, PT, R35, 0x2, PT ;  /* 0x000000022300780c */ /* 0x000fc40003fc6070 */
[--C-:B------:R-:W-:Y:S02]  /*0450*/  SHF.R.S32.HI R11, RZ, 0x3, R9.reuse ;  /* 0x00000003ff0b7819 */ /* 0x100fe40000011409 */
[----:B--2---:R-:W-:Y:S02]  /*0460*/  SHF.R.S32.HI R2, RZ, 0x1f, R9 ;  /* 0x0000001fff027819 */ /* 0x004fe40000011409 */
[----:B------:R-:W-:Y:S01]  /*0470*/  SHF.R.S32.HI R9, RZ, 0x1f, R8 ;  /* 0x0000001fff097819 */ /* 0x000fe20000011408 */
[----:B------:R-:W2:Y:S01]  /*0480*/  LDC R25, c[0x0][0x148] ;  /* 0x00005200ff197b82 */ /* 0x000ea20000000800 */
[----:B-----5:R-:W-:Y:S02]  /*0490*/  ISETP.NE.OR P0, PT, R13, RZ, !P0 ;  /* 0x000000ff0d00720c */ /* 0x020fe40004705670 */
[----:B-1----:R-:W-:Y:S02]  /*04a0*/  I2FP.F32.U32 R13, UR12 ;  /* 0x0000000c000d7c45 */ /* 0x002fe40008201000 */
[----:B------:R-:W-:-:S02]  /*04b0*/  LEA.HI R2, R2, R11, RZ, 0x2 ;  /* 0x0000000b02027211 */ /* 0x000fc400078f10ff */
[----:B------:R-:W-:Y:S01]  /*04c0*/  LEA.HI R9, R9, R8, RZ, 0x2 ;  /* 0x0000000809097211 */ /* 0x000fe200078f10ff */
[----:B------:R-:W-:Y:S01]  /*04d0*/  FMUL R13, R13, UR4 ;  /* 0x000000040d0d7c20 */ /* 0x000fe20008400000 */
[----:B---3--:R-:W-:Y:S01]  /*04e0*/  ISETP.NE.OR P1, PT, R12, RZ, !P1 ;  /* 0x000000ff0c00720c */ /* 0x008fe20004f25670 */
[----:B------:R-:W-:Y:S01]  /*04f0*/  ULDC UR4, c[0x0][0x154] ;  /* 0x0000550000047ab9 */ /* 0x000fe20000000800 */
[----:B------:R-:W-:Y:S02]  /*0500*/  LOP3.LUT R12, R2, 0xfffffffc, RZ, 0xc0, !PT ;  /* 0xfffffffc020c7812 */ /* 0x000fe400078ec0ff */
[----:B------:R-:W-:Y:S01]  /*0510*/  LOP3.LUT R9, R9, 0x3ffffffc, RZ, 0xc0, !PT ;  /* 0x3ffffffc09097812 */ /* 0x000fe200078ec0ff */
[----:B------:R-:W1:Y:S01]  /*0520*/  F2I.U32.TRUNC.NTZ R13, R13 ;  /* 0x0000000d000d7305 */ /* 0x000e62000020f000 */
[----:B------:R-:W-:Y:S01]  /*0530*/  SHF.R.S32.HI R2, RZ, 0x1f, R5 ;  /* 0x0000001fff027819 */ /* 0x000fe20000011405 */
[----:B------:R-:W-:Y:S01]  /*0540*/  IMAD.IADD R12, R11, 0x1, -R12 ;  /* 0x000000010b0c7824 */ /* 0x000fe200078e0a0c */
[----:B------:R-:W-:Y:S01]  /*0550*/  VOTEU.ALL UP1, P0 ;  /* 0x00000000003f7886 */ /* 0x000fe20000020000 */
[----:B------:R-:W-:Y:S01]  /*0560*/  IMAD.IADD R9, R8, 0x1, -R9 ;  /* 0x0000000108097824 */ /* 0x000fe200078e0a09 */
[----:B------:R-:W-:Y:S01]  /*0570*/  LEA.HI R2, R2, R5, RZ, 0x2 ;  /* 0x0000000502027211 */ /* 0x000fe200078f10ff */
[----:B------:R-:W-:Y:S01]  /*0580*/  VOTEU.ALL UP0, P0 ;  /* 0x00000000003f7886 */ /* 0x000fe20000000000 */
[----:B----4-:R-:W-:Y:S01]  /*0590*/  I2FP.F32.U32 R8, R6 ;  /* 0x0000000600087245 */ /* 0x010fe20000201000 */
[----:B------:R-:W-:Y:S01]  /*05a0*/  IMAD R9, R9, 0x4, R12 ;  /* 0x0000000409097824 */ /* 0x000fe200078e020c */
[----:B------:R-:W-:Y:S01]  /*05b0*/  LOP3.LUT R2, R2, 0xfffffffc, RZ, 0xc0, !PT ;  /* 0xfffffffc02027812 */ /* 0x000fe200078ec0ff */
[----:B------:R-:W-:Y:S01]  /*05c0*/  VOTEU.ALL UP2, P1 ;  /* 0x00000000003f7886 */ /* 0x000fe20000840000 */
[----:B------:R-:W3:Y:S01]  /*05d0*/  @!UP1 S2UR UR7, SR_CgaCtaId ;  /* 0x00000000000799c3 */ /* 0x000ee20000008800 */
[----:B------:R-:W-:Y:S01]  /*05e0*/  FMUL R8, R8, UR4 ;  /* 0x0000000408087c20 */ /* 0x000fe20008400000 */
[----:B------:R-:W-:Y:S01]  /*05f0*/  IMAD.SHL.U32 R152, R9, 0x4, RZ ;  /* 0x0000000409987824 */ /* 0x000fe200078e00ff */
[----:B------:R-:W-:Y:S01]  /*0600*/  UMOV UR4, 0x20 ;  /* 0x0000002000047882 */ /* 0x000fe20000000000 */
[----:B------:R-:W-:Y:S01]  /*0610*/  IMAD.IADD R5, R5, 0x1, -R2 ;  /* 0x0000000105057824 */ /* 0x000fe200078e0a02 */
[----:B------:R-:W-:Y:S01]  /*0620*/  LEA.HI R2, R9, R9, RZ, 0x1 ;  /* 0x0000000909027211 */ /* 0x000fe200078f08ff */
[----:B-1----:R-:W-:Y:S01]  /*0630*/  IMAD.MOV R13, RZ, RZ, -R13 ;  /* 0x000000ffff0d7224 */ /* 0x002fe200078e0a0d */
[----:B------:R-:W1:Y:S01]  /*0640*/  F2I.U32.TRUNC.NTZ R8, R8 ;  /* 0x0000000800087305 */ /* 0x000e62000020f000 */
[----:B------:R-:W4:Y:S01]  /*0650*/  @!UP2 S2UR UR10, SR_CgaCtaId ;  /* 0x00000000000aa9c3 */ /* 0x000f220000008800 */
[----:B------:R-:W-:Y:S01]  /*0660*/  LOP3.LUT R2, R2, 0xfffffffe, RZ, 0xc0, !PT ;  /* 0xfffffffe02027812 */ /* 0x000fe200078ec0ff */
[----:B0-----:R-:W-:Y:S01]  /*0670*/  IMAD R21, R14, R13, UR12 ;  /* 0x0000000c0e157e24 */ /* 0x001fe2000f8e020d */
[----:B------:R-:W-:Y:S01]  /*0680*/  @!UP1 UMOV UR6, 0x400 ;  /* 0x0000040000069882 */ /* 0x000fe20000000000 */
[----:B------:R-:W-:-:S04]  /*0690*/  @!UP1 UIADD3 UR4, -UR4, 0x100000, URZ ;  /* 0x0010000004049890 */ /* 0x000fc8000fffe13f */
[----:B------:R-:W-:Y:S02]  /*06a0*/  @!UP1 USHF.L.U32 UR5, UR4, 0xb, URZ ;  /* 0x0000000b04059899 */ /* 0x000fe4000800063f */
[----:B------:R-:W-:Y:S01]  /*06b0*/  @!UP1 USHF.L.U32 UR4, UR4, 0x1, URZ ;  /* 0x0000000104049899 */ /* 0x000fe2000800063f */
[C---:B------:R-:W-:Y:S01]  /*06c0*/  LOP3.LUT R152, R9.reuse, 0xc, R152, 0x78, !PT ;  /* 0x0000000c09987812 */ /* 0x040fe200078e7898 */
[----:B------:R-:W-:Y:S01]  /*06d0*/  IMAD.IADD R2, R9, 0x1, -R2 ;  /* 0x0000000109027824 */ /* 0x000fe200078e0a02 */
[----:B------:R-:W-:Y:S01]  /*06e0*/  @!UP2 UMOV UR9, 0x400 ;  /* 0x000004000009a882 */ /* 0x000fe20000000000 */
[----:B------:R-:W-:Y:S01]  /*06f0*/  VOTEU.ALL UP3, P1 ;  /* 0x00000000003f7886 */ /* 0x000fe20000860000 */
[----:B------:R-:W-:Y:S01]  /*0700*/  VOTEU.ALL UP4, P1 ;  /* 0x00000000003f7886 */ /* 0x000fe20000880000 */
[----:B------:R-:W-:Y:S01]  /*0710*/  VOTEU.ALL UP5, P1 ;  /* 0x00000000003f7886 */ /* 0x000fe200008a0000 */
[----:B------:R-:W-:Y:S01]  /*0720*/  ISETP.NE.AND P3, PT, R2, R21, PT ;  /* 0x000000150200720c */ /* 0x000fe20003f65270 */
[----:B------:R0:W0:Y:S01]  /*0730*/  SHFL.IDX PT, R14, R7, RZ, 0x1f ;  /* 0x00001fff070e7589 */ /* 0x00002200000e0000 */
[----:B------:R-:W-:Y:S01]  /*0740*/  ISETP.EQ.U32.AND P2, PT, R15, 0x1, PT ;  /* 0x000000010f00780c */ /* 0x000fe20003f42070 */
[----:B-1----:R-:W-:Y:S01]  /*0750*/  IMAD.MOV R20, RZ, RZ, -R8 ;  /* 0x000000ffff147224 */ /* 0x002fe200078e0a08 */
[----:B---3--:R-:W-:-:S02]  /*0760*/  @!UP1 ULEA UR8, UR7, UR6, 0x18 ;  /* 0x0000000607089291 */ /* 0x008fc4000f8ec03f */
[----:B------:R-:W-:-:S04]  /*0770*/  @!UP2 UIADD3 UR6, -UR11, 0x100000, URZ ;  /* 0x001000000b06a890 */ /* 0x000fc8000fffe13f */
[----:B------:R-:W-:Y:S02]  /*0780*/  @!UP2 USHF.L.U32 UR7, UR6, 0xb, URZ ;  /* 0x0000000b0607a899 */ /* 0x000fe4000800063f */
[----:B------:R-:W-:Y:S01]  /*0790*/  @!UP2 USHF.L.U32 UR6, UR6, 0x1, URZ ;  /* 0x000000010606a899 */ /* 0x000fe2000800063f */
[----:B--2---:R-:W-:Y:S01]  /*07a0*/  IMAD R9, R25, R20, R6 ;  /* 0x0000001419097224 */ /* 0x004fe200078e0206 */
[----:B------:R-:W-:Y:S01]  /*07b0*/  VOTEU.ALL UP1, P0 ;  /* 0x00000000003f7886 */ /* 0x000fe20000020000 */
[----:B------:R-:W-:Y:S01]  /*07c0*/  LOP3.LUT P0, RZ, R3, 0x7, RZ, 0xc0, !PT ;  /* 0x0000000703ff7812 */ /* 0x000fe2000780c0ff */
[----:B----4-:R-:W-:Y:S01]  /*07d0*/  @!UP2 ULEA UR9, UR10, UR9, 0x18 ;  /* 0x000000090a09a291 */ /* 0x010fe2000f8ec03f */
[----:B------:R-:W-:Y:S01]  /*07e0*/  @P3 LEA.HI R2, R152, R152, RZ, 0x1 ;  /* 0x0000009898023211 */ /* 0x000fe200078f08ff */
[----:B------:R-:W-:Y:S01]  /*07f0*/  VOTEU.ALL UP2, P1 ;  /* 0x00000000003f7886 */ /* 0x000fe20000840000 */
[----:B------:R-:W-:Y:S01]  /*0800*/  ISETP.NE.AND P1, PT, R5, 0x3, PT ;  /* 0x000000030500780c */ /* 0x000fe20003f25270 */
[----:B------:R-:W1:Y:S02]  /*0810*/  FENCE.VIEW.ASYNC.S ;  /* 0x00000000000073c6 */ /* 0x000e640000000000 */
[----:B-1----:R1:W2:Y:S01]  /*0820*/  @!UP0 SYNCS.EXCH.64 URZ, [UR8+0x80], UR4 ;  /* 0x00008004083f85b2 */ /* 0x0022a20008000100 */
[----:B------:R-:W-:-:S02]  /*0830*/  @P3 SHF.R.S32.HI R2, RZ, 0x1, R2 ;  /* 0x00000001ff023819 */ /* 0x000fc40000011402 */
[----:B------:R-:W-:Y:S02]  /*0840*/  ISETP.EQ.OR P1, PT, R5, RZ, !P1 ;  /* 0x000000ff0500720c */ /* 0x000fe40004f22670 */
[----:B------:R-:W-:Y:S02]  /*0850*/  @P3 ISETP.NE.AND P5, PT, R2, R9, PT ;  /* 0x000000090200320c */ /* 0x000fe40003fa5270 */
[----:B------:R-:W-:Y:S02]  /*0860*/  ISETP.LT.U32.AND P0, PT, R152, 0x2, !P0 ;  /* 0x000000029800780c */ /* 0x000fe40004701070 */
[----:B------:R-:W-:Y:S02]  /*0870*/  ISETP.EQ.AND P1, PT, R10, RZ, P1 ;  /* 0x000000ff0a00720c */ /* 0x000fe40000f22270 */
[----:B------:R-:W-:Y:S02]  /*0880*/  SEL R2, RZ, 0x1, !P0 ;  /* 0x00000001ff027807 */ /* 0x000fe40004000000 */
[----:B------:R-:W-:-:S02]  /*0890*/  @P3 SEL R153, RZ, 0x1, P5 ;  /* 0x00000001ff993807 */ /* 0x000fc40002800000 */
[----:B------:R-:W-:Y:S01]  /*08a0*/  SEL R16, RZ, 0x1, !P1 ;  /* 0x00000001ff107807 */ /* 0x000fe20004800000 */
[----:B------:R1:W3:Y:S01]  /*08b0*/  @!UP1 SYNCS.EXCH.64 URZ, [UR8+0x88], UR4 ;  /* 0x00008804083f95b2 */ /* 0x0002e20008000100 */
[----:B------:R-:W-:Y:S01]  /*08c0*/  NOP ;  /* 0x0000000000007918 */ /* 0x000fe20000000000 */
[----:B------:R-:W-:Y:S02]  /*08d0*/  LOP3.LUT R153, R153, R2, RZ, 0xc0, !PT ;  /* 0x0000000299997212 */ /* 0x000fe400078ec0ff */
[----:B------:R-:W-:Y:S01]  /*08e0*/  SEL R16, R16, 0x2, P6 ;  /* 0x0000000210107807 */ /* 0x000fe20003000000 */
[----:B------:R1:W4:Y:S01]  /*08f0*/  @!UP2 SYNCS.EXCH.64 URZ, [UR9+0x60], UR6 ;  /* 0x00006006093fa5b2 */ /* 0x0003220008000100 */
[----:B------:R1:W0:Y:S01]  /*0900*/  @!UP3 SYNCS.EXCH.64 URZ, [UR9+0x68], UR6 ;  /* 0x00006806093fb5b2 */ /* 0x0002220008000100 */
[----:B------:R1:W0:Y:S01]  /*0910*/  @!UP4 SYNCS.EXCH.64 URZ, [UR9+0x70], UR6 ;  /* 0x00007006093fc5b2 */ /* 0x0002220008000100 */
[----:B------:R1:W0:Y:S01]  /*0920*/  @!UP5 SYNCS.EXCH.64 URZ, [UR9+0x78], UR6 ;  /* 0x00007806093fd5b2 */ /* 0x0002220008000100 */
[----:B------:R-:W-:Y:S01]  /*0930*/  NOP ;  /* 0x0000000000007918 */ /* 0x000fe20000000000 */
[----:B-12---:R-:W-:Y:S05]  /*0940*/  @!P2 BRA `(.L_x_3) ;  /* 0x000000000008a947 */ /* 0x006fea0003800000 */
[----:B0--34-:R-:W-:Y:S01]  /*0950*/  UCGABAR_ARV ;  /* 0x00000000000079c7 */ /* 0x019fe20008000000 */
[----:B------:R-:W-:Y:S05]  /*0960*/  BRA `(.L_x_4) ;  /* 0x0000000000047947 */ /* 0x000fea0003800000 */
.L_x_3:
[----:B0--34-:R-:W-:Y:S01]  /*0970*/  NOP ;  /* 0x0000000000007918 */ /* 0x019fe20000000000 */
.L_x_4:
[----:B------:R-:W-:Y:S01]  /*0980*/  ULDC.64 UR4, c[0x0][0x598] ;  /* 0x0001660000047ab9 */ /* 0x000fe20000000a00 */
[----:B------:R-:W-:Y:S01]  /*0990*/  ULDC.64 UR36, c[0x0][0x208] ;  /* 0x0000820000247ab9 */ /* 0x000fe20000000a00 */
[----:B------:R-:W-:-:S04]  /*09a0*/  ISETP.NE.U32.AND P0, PT, RZ, UR4, PT ;  /* 0x00000004ff007c0c */ /* 0x000fc8000bf05070 */
[----:B------:R-:W-:-:S13]  /*09b0*/  ISETP.NE.AND.EX P0, PT, RZ, UR5, PT, P0 ;  /* 0x00000005ff007c0c */ /* 0x000fda000bf05300 */
[----:B------:R-:W-:Y:S05]  /*09c0*/  @!P0 BRA `(.L_x_5) ;  /* 0x00000000001c8947 */ /* 0x000fea0003800000 */
[----:B------:R-:W0:Y:S02]  /*09d0*/  LDC.64 R8, c[0x0][0x598] ;  /* 0x00016600ff087b82 */ /* 0x000e240000000a00 */
[----:B0-----:R-:W2:Y:S02]  /*09e0*/  LDG.E.64 R8, desc[UR36][R8.64] ;  /* 0x0000002408087981 */ /* 0x001ea4000c1e1b00 */
[----:B--2---:R-:W-:-:S04]  /*09f0*/  ISETP.NE.U32.AND P0, PT, R8, RZ, PT ;  /* 0x000000ff0800720c */ /* 0x004fc80003f05070 */
[----:B------:R-:W-:-:S13]  /*0a00*/  ISETP.NE.AND.EX P0, PT, R9, RZ, PT, P0 ;  /* 0x000000ff0900720c */ /* 0x000fda0003f05300 */
[----:B------:R-:W-:Y:S05]  /*0a10*/  @!P0 BRA `(.L_x_5) ;  /* 0x0000000000088947 */ /* 0x000fea0003800000 */
[----:B------:R0:W5:Y:S01]  /*0a20*/  LD.E R154, desc[UR36][R8.64] ;  /* 0x00000024089a7980 */ /* 0x000162000c101900 */
[----:B------:R-:W-:Y:S05]  /*0a30*/  BRA `(.L_x_6) ;  /* 0x0000000000247947 */ /* 0x000fea0003800000 */
.L_x_5:
[----:B------:R-:W-:Y:S02]  /*0a40*/  ULDC.64 UR4, c[0x0][0x588] ;  /* 0x0001620000047ab9 */ /* 0x000fe40000000a00 */
[----:B------:R-:W-:-:S04]  /*0a50*/  ISETP.NE.U32.AND P0, PT, RZ, UR4, PT ;  /* 0x00000004ff007c0c */ /* 0x000fc8000bf05070 */
[----:B------:R-:W-:-:S13]  /*0a60*/  ISETP.NE.AND.EX P0, PT, RZ, UR5, PT, P0 ;  /* 0x00000005ff007c0c */ /* 0x000fda000bf05300 */
[----:B------:R-:W-:Y:S05]  /*0a70*/  @!P0 BRA `(.L_x_7) ;  /* 0x00000000000c8947 */ /* 0x000fea0003800000 */
[----:B------:R-:W0:Y:S02]  /*0a80*/  LDC.64 R154, c[0x0][0x588] ;  /* 0x00016200ff9a7b82 */ /* 0x000e240000000a00 */
[----:B0-----:R1:W5:Y:S01]  /*0a90*/  LDG.E R154, desc[UR36][R154.64] ;  /* 0x000000249a9a7981 */ /* 0x001362000c1e1900 */
[----:B------:R-:W-:Y:S05]  /*0aa0*/  BRA `(.L_x_6) ;  /* 0x0000000000087947 */ /* 0x000fea0003800000 */
.L_x_7:
[----:B------:R-:W-:Y:S02]  /*0ab0*/  ULDC UR4, c[0x0][0x580] ;  /* 0x0001600000047ab9 */ /* 0x000fe40000000800 */
[----:B------:R-:W-:-:S07]  /*0ac0*/  IMAD.U32 R154, RZ, RZ, UR4 ;  /* 0x00000004ff9a7e24 */ /* 0x000fce000f8e00ff */
.L_x_6:
[----:B------:R-:W-:Y:S02]  /*0ad0*/  ULDC.64 UR4, c[0x0][0x5a0] ;  /* 0x0001680000047ab9 */ /* 0x000fe40000000a00 */
[----:B------:R-:W-:-:S04]  /*0ae0*/  ISETP.NE.U32.AND P0, PT, RZ, UR4, PT ;  /* 0x00000004ff007c0c */ /* 0x000fc8000bf05070 */
[----:B------:R-:W-:-:S13]  /*0af0*/  ISETP.NE.AND.EX P0, PT, RZ, UR5, PT, P0 ;  /* 0x00000005ff007c0c */ /* 0x000fda000bf05300 */
[----:B------:R-:W-:Y:S05]  /*0b00*/  @!P0 BRA `(.L_x_8) ;  /* 0x00000000001c8947 */ /* 0x000fea0003800000 */
[----:B0-----:R-:W0:Y:S02]  /*0b10*/  LDC.64 R8, c[0x0][0x5a0] ;  /* 0x00016800ff087b82 */ /* 0x001e240000000a00 */
[----:B0-----:R-:W2:Y:S02]  /*0b20*/  LDG.E.64 R8, desc[UR36][R8.64] ;  /* 0x0000002408087981 */ /* 0x001ea4000c1e1b00 */
[----:B--2---:R-:W-:-:S04]  /*0b30*/  ISETP.NE.U32.AND P0, PT, R8, RZ, PT ;  /* 0x000000ff0800720c */ /* 0x004fc80003f05070 */
[----:B------:R-:W-:-:S13]  /*0b40*/  ISETP.NE.AND.EX P0, PT, R9, RZ, PT, P0 ;  /* 0x000000ff0900720c */ /* 0x000fda0003f05300 */
[----:B------:R-:W-:Y:S05]  /*0b50*/  @!P0 BRA `(.L_x_8) ;  /* 0x0000000000088947 */ /* 0x000fea0003800000 */
[----:B-1----:R0:W5:Y:S01]  /*0b60*/  LD.E R155, desc[UR36][R8.64] ;  /* 0x00000024089b7980 */ /* 0x002162000c101900 */
[----:B------:R-:W-:Y:S05]  /*0b70*/  BRA `(.L_x_9) ;  /* 0x0000000000247947 */ /* 0x000fea0003800000 */
.L_x_8:
[----:B------:R-:W-:Y:S02]  /*0b80*/  ULDC.64 UR4, c[0x0][0x590] ;  /* 0x0001640000047ab9 */ /* 0x000fe40000000a00 */
[----:B------:R-:W-:-:S04]  /*0b90*/  ISETP.NE.U32.AND P0, PT, RZ, UR4, PT ;  /* 0x00000004ff007c0c */ /* 0x000fc8000bf05070 */
[----:B------:R-:W-:-:S13]  /*0ba0*/  ISETP.NE.AND.EX P0, PT, RZ, UR5, PT, P0 ;  /* 0x00000005ff007c0c */ /* 0x000fda000bf05300 */
[----:B------:R-:W-:Y:S05]  /*0bb0*/  @!P0 BRA `(.L_x_10) ;  /* 0x00000000000c8947 */ /* 0x000fea0003800000 */
[----:B0-----:R-:W1:Y:S02]  /*0bc0*/  LDC.64 R8, c[0x0][0x590] ;  /* 0x00016400ff087b82 */ /* 0x001e640000000a00 */
[----:B-1----:R1:W5:Y:S01]  /*0bd0*/  LDG.E R155, desc[UR36][R8.64] ;  /* 0x00000024089b7981 */ /* 0x002362000c1e1900 */
[----:B------:R-:W-:Y:S05]  /*0be0*/  BRA `(.L_x_9) ;  /* 0x0000000000087947 */ /* 0x000fea0003800000 */
.L_x_10:
[----:B------:R-:W-:Y:S02]  /*0bf0*/  ULDC UR4, c[0x0][0x584] ;  /* 0x0001610000047ab9 */ /* 0x000fe40000000800 */
[----:B-1----:R-:W-:-:S07]  /*0c00*/  IMAD.U32 R155, RZ, RZ, UR4 ;  /* 0x00000004ff9b7e24 */ /* 0x002fce000f8e00ff */
.L_x_9:
[----:B------:R-:W2:Y:S01]  /*0c10*/  LDC R2, c[0x0][0x65c] ;  /* 0x00019700ff027b82 */ /* 0x000ea20000000800 */
[----:B------:R-:W-:Y:S01]  /*0c20*/  ULDC UR6, c[0x0][0x28c] ;  /* 0x0000a30000067ab9 */ /* 0x000fe20000000800 */
[----:B------:R-:W-:Y:S01]  /*0c30*/  ISETP.NE.AND P0, PT, R10, 0x2, PT ;  /* 0x000000020a00780c */ /* 0x000fe20003f05270 */
[----:B------:R-:W-:Y:S01]  /*0c40*/  UIADD3 UR6, UR6, 0x3f, URZ ;  /* 0x0000003f06067890 */ /* 0x000fe2000fffe03f */
[----:B01----:R-:W-:Y:S01]  /*0c50*/  IMAD.U32 R8, RZ, RZ, UR12 ;  /* 0x0000000cff087e24 */ /* 0x003fe2000f8e00ff */
[----:B------:R-:W-:Y:S01]  /*0c60*/  UMOV UR38, URZ ;  /* 0x0000003f00267c82 */ /* 0x000fe20008000000 */
[----:B------:R-:W-:Y:S01]  /*0c70*/  IMAD.MOV.U32 R9, RZ, RZ, RZ ;  /* 0x000000ffff097224 */ /* 0x000fe200078e00ff */
[----:B------:R-:W-:Y:S01]  /*0c80*/  USHF.R.S32.HI UR7, URZ, 0x1f, UR6 ;  /* 0x0000001f3f077899 */ /* 0x000fe20008011406 */
[----:B------:R-:W-:Y:S01]  /*0c90*/  UMOV UR39, URZ ;  /* 0x0000003f00277c82 */ /* 0x000fe20008000000 */
[----:B------:R-:W-:Y:S02]  /*0ca0*/  ULDC.64 UR8, c[0x0][0x650] ;  /* 0x0001940000087ab9 */ /* 0x000fe40000000a00 */
[----:B------:R-:W-:-:S04]  /*0cb0*/  ULEA.HI UR7, UR7, UR6, URZ, 0x6 ;  /* 0x0000000607077291 */ /* 0x000fc8000f8f303f */
[----:B------:R-:W-:Y:S01]  /*0cc0*/  USHF.R.S32.HI UR40, URZ, 0x6, UR7 ;  /* 0x000000063f287899 */ /* 0x000fe20008011407 */
[----:B--2---:R-:W-:-:S13]  /*0cd0*/  ISETP.NE.AND P1, PT, R2, 0x1, PT ;  /* 0x000000010200780c */ /* 0x004fda0003f25270 */
[----:B------:R-:W0:Y:S01]  /*0ce0*/  @P1 LDC R19, c[0x0][0x10] ;  /* 0x00000400ff131b82 */ /* 0x000e220000000800 */
[----:B------:R-:W-:Y:S02]  /*0cf0*/  @P1 IMAD.MOV.U32 R7, RZ, RZ, RZ ;  /* 0x000000ffff071224 */ /* 0x000fe400078e00ff */
[----:B------:R-:W-:-:S05]  /*0d00*/  @P1 IMAD.MOV.U32 R17, RZ, RZ, RZ ;  /* 0x000000ffff111224 */ /* 0x000fca00078e00ff */
[----:B------:R-:W1:Y:S01]  /*0d10*/  @!P1 LDC R11, c[0x0][0xc] ;  /* 0x00000300ff0b9b82 */ /* 0x000e620000000800 */
[----:B------:R-:W-:Y:S01]  /*0d20*/  ULDC UR4, c[0x0][0xc] ;  /* 0x0000030000047ab9 */ /* 0x000fe20000000800 */
[----:B------:R-:W-:Y:S02]  /*0d30*/  ULDC UR5, c[0x0][0x10] ;  /* 0x0000040000057ab9 */ /* 0x000fe40000000800 */
[----:B------:R-:W-:-:S04]  /*0d40*/  UIMAD.WIDE.U32 UR4, UR4, UR5, URZ ;  /* 0x00000005040472a5 */ /* 0x000fc8000f8e003f */
[----:B------:R-:W2:Y:S01]  /*0d50*/  LDC R2, c[0x0][0x14] ;  /* 0x00000500ff027b82 */ /* 0x000ea20000000800 */
[----:B0-----:R-:W-:-:S04]  /*0d60*/  @P1 IMAD.WIDE.U32 R18, R19, UR12, R6 ;  /* 0x0000000c13121c25 */ /* 0x001fc8000f8e0006 */
[----:B------:R-:W-:Y:S02]  /*0d70*/  @P1 IMAD.IADD R17, R19, 0x1, R17 ;  /* 0x0000000113111824 */ /* 0x000fe400078e0211 */
[----:B-1----:R-:W-:-:S04]  /*0d80*/  @!P1 IMAD.WIDE.U32 R8, R6, R11, R8 ;  /* 0x0000000b06089225 */ /* 0x002fc800078e0008 */
[----:B------:R-:W-:Y:S02]  /*0d90*/  @!P1 IMAD.MOV.U32 R18, RZ, RZ, R8 ;  /* 0x000000ffff129224 */ /* 0x000fe400078e0008 */
[----:B------:R-:W-:Y:S02]  /*0da0*/  @!P1 IMAD.MOV.U32 R17, RZ, RZ, R9 ;  /* 0x000000ffff119224 */ /* 0x000fe400078e0009 */
[----:B--2---:R-:W-:-:S04]  /*0db0*/  IMAD.WIDE.U32 R12, R2, UR4, RZ ;  /* 0x00000004020c7c25 */ /* 0x004fc8000f8e00ff */
[----:B------:R-:W-:Y:S01]  /*0dc0*/  IMAD R23, R2, UR5, RZ ;  /* 0x0000000502177c24 */ /* 0x000fe2000f8e02ff */
[----:B------:R0:W-:Y:S03]  /*0dd0*/  STL.64 [R1], R12 ;  /* 0x0000000c01007387 */ /* 0x0001e60000100a00 */
[----:B------:R-:W-:Y:S01]  /*0de0*/  IMAD.IADD R23, R13, 0x1, R23 ;  /* 0x000000010d177824 */ /* 0x000fe200078e0217 */
[----:B------:R-:W-:Y:S06]  /*0df0*/  @P0 BRA `(.L_x_11) ;  /* 0x0000000000200947 */ /* 0x000fec0003800000 */
[----:B------:R-:W-:Y:S01]  /*0e00*/  UISETP.GE.U32.AND UP0, UPT, UR40, 0x5, UPT ;  /* 0x000000052800788c */ /* 0x000fe2000bf06070 */
[----:B------:R-:W-:Y:S01]  /*0e10*/  IADD3 R18, P0, R18, R12, RZ ;  /* 0x0000000c12127210 */ /* 0x000fe20007f1e0ff */
[----:B------:R-:W-:Y:S01]  /*0e20*/  UIMAD.WIDE.U32 UR4, UR40, -0x33333333, URZ ;  /* 0xcccccccd280478a5 */ /* 0x000fe2000f8e003f */
[----:B------:R-:W-:-:S03]  /*0e30*/  UMOV UR39, URZ ;  /* 0x0000003f00277c82 */ /* 0x000fc60008000000 */
[----:B------:R-:W-:Y:S01]  /*0e40*/  USHF.R.U32.HI UR4, URZ, 0x2, UR5 ;  /* 0x000000023f047899 */ /* 0x000fe20008011605 */
[----:B------:R-:W-:-:S03]  /*0e50*/  IMAD.X R17, R23, 0x1, R17, P0 ;  /* 0x0000000117117824 */ /* 0x000fc600000e0611 */
[----:B------:R-:W-:Y:S02]  /*0e60*/  UIMAD UR38, UR4, -0x5, UR40 ;  /* 0xfffffffb042678a4 */ /* 0x000fe4000f8e0228 */
[----:B------:R-:W-:-:S12]  /*0e70*/  @UP0 ULOP3.LUT UR39, UR4, 0x1, URZ, 0xc0, !UPT ;  /* 0x0000000104270892 */ /* 0x000fd8000f8ec03f */
.L_x_11:
[----:B------:R-:W-:Y:S01]  /*0e80*/  ISETP.GE.U32.AND P0, PT, R18, UR8, PT ;  /* 0x0000000812007c0c */ /* 0x000fe2000bf06070 */
[----:B------:R-:W-:Y:S01]  /*0e90*/  IMAD.MOV.U32 R19, RZ, RZ, -0x1 ;  /* 0xffffffffff137424 */ /* 0x000fe200078e00ff */
[----:B------:R-:W-:Y:S01]  /*0ea0*/  PRMT R8, RZ, 0x7610, R8 ;  /* 0x00007610ff087816 */ /* 0x000fe20000000008 */
[----:B------:R-:W-:Y:S01]  /*0eb0*/  IMAD.MOV.U32 R22, RZ, RZ, -0x1 ;  /* 0xffffffffff167424 */ /* 0x000fe200078e00ff */
[----:B------:R-:W-:Y:S01]  /*0ec0*/  ISETP.GE.U32.AND.EX P0, PT, R17, UR9, PT, P0 ;  /* 0x0000000911007c0c */ /* 0x000fe2000bf06100 */
[----:B------:R-:W-:-:S12]  /*0ed0*/  IMAD.MOV.U32 R2, RZ, RZ, -0x1 ;  /* 0xffffffffff027424 */ /* 0x000fd800078e00ff */
[----:B------:R-:W-:Y:S05]  /*0ee0*/  @P0 BRA `(.L_x_12) ;  /* 0x00000004002c0947 */ /* 0x000fea0003800000 */
[----:B------:R-:W1:Y:S01]  /*0ef0*/  LDC.64 R26, c[0x0][0x628] ;  /* 0x00018a00ff1a7b82 */ /* 0x000e620000000a00 */
[----:B------:R-:W-:Y:S02]  /*0f00*/  IMAD.MOV.U32 R8, RZ, RZ, R18 ;  /* 0x000000ffff087224 */ /* 0x000fe400078e0012 */
[----:B------:R-:W-:-:S05]  /*0f10*/  IMAD.MOV.U32 R9, RZ, RZ, R17 ;  /* 0x000000ffff097224 */ /* 0x000fca00078e0011 */
[----:B------:R-:W2:Y:S08]  /*0f20*/  LDC R2, c[0x0][0x630] ;  /* 0x00018c00ff027b82 */ /* 0x000eb00000000800 */
[----:B------:R-:W3:Y:S01]  /*0f30*/  LDC.64 R28, c[0x0][0x620] ;  /* 0x00018800ff1c7b82 */ /* 0x000ee20000000a00 */
[----:B-1----:R-:W-:-:S04]  /*0f40*/  ISETP.NE.U32.AND P0, PT, R26, RZ, PT ;  /* 0x000000ff1a00720c */ /* 0x002fc80003f05070 */
[----:B------:R-:W-:-:S13]  /*0f50*/  ISETP.NE.AND.EX P0, PT, R27, RZ, PT, P0 ;  /* 0x000000ff1b00720c */ /* 0x000fda0003f05300 */
[----:B--23--:R-:W-:Y:S05]  /*0f60*/  @!P0 BRA `(.L_x_13) ;  /* 0x0000000000288947 */ /* 0x00cfea0003800000 */
[----:B0-----:R-:W0:Y:S02]  /*0f70*/  LDC R13, c[0x0][0x634] ;  /* 0x00018d00ff0d7b82 */ /* 0x001e240000000800 */
[----:B0-----:R-:W-:-:S05]  /*0f80*/  IADD3 R13, P0, R18, R13, RZ ;  /* 0x0000000d120d7210 */ /* 0x001fca0007f1e0ff */
[----:B------:R-:W-:-:S04]  /*0f90*/  IMAD.X R15, RZ, RZ, R17, P0 ;  /* 0x000000ffff0f7224 */ /* 0x000fc800000e0611 */
[----:B------:R-:W-:-:S04]  /*0fa0*/  IMAD.WIDE.U32 R8, R15, R26, RZ ;  /* 0x0000001a0f087225 */ /* 0x000fc800078e00ff */
[----:B------:R-:W-:-:S04]  /*0fb0*/  IMAD.WIDE.U32 R10, P0, R13, R27, R8 ;  /* 0x0000001b0d0a7225 */ /* 0x000fc80007800008 */
[----:B------:R-:W-:-:S04]  /*0fc0*/  IMAD.WIDE.U32 R8, R13, R26, RZ ;  /* 0x0000001a0d087225 */ /* 0x000fc800078e00ff */
[----:B------:R-:W-:Y:S01]  /*0fd0*/  IMAD.X R13, RZ, RZ, RZ, P0 ;  /* 0x000000ffff0d7224 */ /* 0x000fe200000e06ff */
[----:B------:R-:W-:Y:S01]  /*0fe0*/  IADD3 RZ, P0, R9, R10, RZ ;  /* 0x0000000a09ff7210 */ /* 0x000fe20007f1e0ff */
[----:B------:R-:W-:-:S04]  /*0ff0*/  IMAD.MOV.U32 R12, RZ, RZ, R11 ;  /* 0x000000ffff0c7224 */ /* 0x000fc800078e000b */
[----:B------:R-:W-:-:S08]  /*1000*/  IMAD.WIDE.U32.X R8, R15, R27, R12, P0 ;  /* 0x0000001b0f087225 */ /* 0x000fd000000e040c */
.L_x_13:
[----:B------:R-:W1:Y:S01]  /*1010*/  LDC.64 R32, c[0x0][0x640] ;  /* 0x00019000ff207b82 */ /* 0x000e620000000a00 */
[-C--:B------:R-:W-:Y:S01]  /*1020*/  SHF.R.U64 R30, R8, R2.reuse, R9 ;  /* 0x00000002081e7219 */ /* 0x080fe20000001209 */
[----:B------:R-:W-:Y:S01]  /*1030*/  IMAD.MOV.U32 R19, RZ, RZ, R17 ;  /* 0x000000ffff137224 */ /* 0x000fe200078e0011 */
[----:B------:R-:W-:Y:S01]  /*1040*/  SHF.R.U32.HI R2, RZ, R2, R9 ;  /* 0x00000002ff027219 */ /* 0x000fe20000011609 */
[----:B------:R-:W-:Y:S01]  /*1050*/  IMAD.MOV.U32 R26, RZ, RZ, 0x1 ;  /* 0x00000001ff1a7424 */ /* 0x000fe200078e00ff */
[----:B------:R-:W-:-:S03]  /*1060*/  IADD3 R11, P0, RZ, -R30, RZ ;  /* 0x8000001eff0b7210 */ /* 0x000fc60007f1e0ff */
[----:B------:R-:W2:Y:S02]  /*1070*/  LDC R10, c[0x0][0x618] ;  /* 0x00018600ff0a7b82 */ /* 0x000ea40000000800 */
[----:B------:R-:W-:-:S04]  /*1080*/  IMAD.X R9, RZ, RZ, ~R2, P0 ;  /* 0x000000ffff097224 */ /* 0x000fc800000e0e02 */
[-C--:B------:R-:W-:Y:S02]  /*1090*/  IMAD R2, R9, R28.reuse, RZ ;  /* 0x0000001c09027224 */ /* 0x080fe400078e02ff */
[----:B0-----:R-:W0:Y:S01]  /*10a0*/  LDC R13, c[0x0][0x608] ;  /* 0x00018200ff0d7b82 */ /* 0x001e220000000800 */
[----:B------:R-:W-:-:S04]  /*10b0*/  IMAD.WIDE.U32 R8, R11, R28, R18 ;  /* 0x0000001c0b087225 */ /* 0x000fc800078e0012 */
[----:B------:R-:W-:Y:S02]  /*10c0*/  IMAD R11, R11, R29, R2 ;  /* 0x0000001d0b0b7224 */ /* 0x000fe400078e0202 */
[----:B------:R-:W-:Y:S01]  /*10d0*/  IMAD.MOV.U32 R2, RZ, RZ, -0x1 ;  /* 0xffffffffff027424 */ /* 0x000fe200078e00ff */
[----:B------:R-:W3:Y:S01]  /*10e0*/  LDC R31, c[0x0][0x658] ;  /* 0x00019600ff1f7b82 */ /* 0x000ee20000000800 */
[----:B------:R-:W-:Y:S01]  /*10f0*/  IMAD.IADD R9, R9, 0x1, R11 ;  /* 0x0000000109097824 */ /* 0x000fe200078e020b */
[----:B-1----:R-:W-:-:S04]  /*1100*/  ISETP.NE.U32.AND P0, PT, R32, RZ, PT ;  /* 0x000000ff2000720c */ /* 0x002fc80003f05070 */
[----:B------:R-:W-:Y:S02]  /*1110*/  ISETP.NE.AND.EX P0, PT, R33, RZ, PT, P0 ;  /* 0x000000ff2100720c */ /* 0x000fe40003f05300 */
[----:B------:R-:W1:Y:S01]  /*1120*/  LDC R29, c[0x0][0x600] ;  /* 0x00018000ff1d7b82 */ /* 0x000e620000000800 */
[-CC-:B--2---:R-:W-:Y:S02]  /*1130*/  SHF.R.U64 R27, R8, R10.reuse, R9.reuse ;  /* 0x0000000a081b7219 */ /* 0x184fe40000001209 */
[----:B------:R-:W-:-:S05]  /*1140*/  SHF.R.U32.HI R8, RZ, R10, R9 ;  /* 0x0000000aff087219 */ /* 0x000fca0000011609 */
[----:B------:R-:W2:Y:S01]  /*1150*/  LDC R22, c[0x0][0x648] ;  /* 0x00019200ff167b82 */ /* 0x000ea20000000800 */
[-CC-:B0-----:R-:W-:Y:S02]  /*1160*/  SHF.R.U64 R34, R27, R13.reuse, R8.reuse ;  /* 0x0000000d1b227219 */ /* 0x181fe40000001208 */
[----:B------:R-:W-:-:S05]  /*1170*/  SHF.R.U32.HI R8, RZ, R13, R8 ;  /* 0x0000000dff087219 */ /* 0x000fca0000011608 */
[----:B------:R-:W0:Y:S01]  /*1180*/  LDC R24, c[0x0][0x638] ;  /* 0x00018e00ff187b82 */ /* 0x000e220000000800 */
[-CC-:B---3--:R-:W-:Y:S02]  /*1190*/  SHF.R.U64 R36, R34, R31.reuse, R8.reuse ;  /* 0x0000001f22247219 */ /* 0x188fe40000001208 */
[-C--:B------:R-:W-:Y:S02]  /*11a0*/  SHF.L.U32 R2, R2, R31.reuse, RZ ;  /* 0x0000001f02027219 */ /* 0x080fe400000006ff */
[----:B------:R-:W-:Y:S01]  /*11b0*/  SHF.R.U32.HI R9, RZ, R31, R8 ;  /* 0x0000001fff097219 */ /* 0x000fe20000011608 */
[----:B------:R-:W-:Y:S01]  /*11c0*/  IMAD.MOV.U32 R8, RZ, RZ, R36 ;  /* 0x000000ffff087224 */ /* 0x000fe200078e0024 */
[----:B------:R-:W-:Y:S01]  /*11d0*/  LOP3.LUT R15, RZ, R2, RZ, 0x33, !PT ;  /* 0x00000002ff0f7212 */ /* 0x000fe200078e33ff */
[----:B------:R-:W3:Y:S01]  /*11e0*/  LDC R28, c[0x0][0x610] ;  /* 0x00018400ff1c7b82 */ /* 0x000ee20000000800 */
[----:B------:R-:W-:Y:S05]  /*11f0*/  @!P0 BRA `(.L_x_14) ;  /* 0x0000000000288947 */ /* 0x000fea0003800000 */
[----:B------:R-:W4:Y:S02]  /*1200*/  LDC R13, c[0x0][0x64c] ;  /* 0x00019300ff0d7b82 */ /* 0x000f240000000800 */
[----:B----4-:R-:W-:-:S05]  /*1210*/  IADD3 R13, P0, R36, R13, RZ ;  /* 0x0000000d240d7210 */ /* 0x010fca0007f1e0ff */
        /* <DEDUP_REMOVED lines=8> */
.L_x_14:
[----:B--2---:R-:W-:Y:S01]  /*12a0*/  SHF.R.U64 R7, R8, R22, R9 ;  /* 0x0000001608077219 */ /* 0x004fe20000001209 */
[----:B-1----:R-:W-:Y:S01]  /*12b0*/  VIADD R8, R29, 0xffffffff ;  /* 0xffffffff1d087836 */ /* 0x002fe20000000000 */
[----:B------:R-:W-:Y:S01]  /*12c0*/  SHF.L.U32 R2, R26, R31, RZ ;  /* 0x0000001f1a027219 */ /* 0x000fe200000006ff */
[----:B------:R-:W-:Y:S01]  /*12d0*/  @P1 IMAD R21, R25, R20, R6 ;  /* 0x0000001419151224 */ /* 0x000fe200078e0206 */
[----:B------:R-:W-:Y:S01]  /*12e0*/  LOP3.LUT R15, R34, R15, RZ, 0xc0, !PT ;  /* 0x0000000f220f7212 */ /* 0x000fe200078ec0ff */
[----:B------:R-:W-:Y:S01]  /*12f0*/  IMAD.MOV R9, RZ, RZ, -R7 ;  /* 0x000000ffff097224 */ /* 0x000fe200078e0a07 */
[----:B------:R-:W-:-:S03]  /*1300*/  LOP3.LUT R8, R27, R8, RZ, 0xc0, !PT ;  /* 0x000000081b087212 */ /* 0x000fc600078ec0ff */
[----:B------:R-:W-:Y:S02]  /*1310*/  IMAD R6, R2, R7, R15 ;  /* 0x0000000702067224 */ /* 0x000fe400078e020f */
[----:B0-----:R-:W-:Y:S02]  /*1320*/  IMAD R2, R9, R24, R36 ;  /* 0x0000001809027224 */ /* 0x001fe400078e0224 */
[----:B---3--:R-:W-:Y:S02]  /*1330*/  IMAD R19, R6, R28, R21 ;  /* 0x0000001c06137224 */ /* 0x008fe400078e0215 */
[----:B------:R-:W-:Y:S02]  /*1340*/  IMAD R2, R2, R29, R8 ;  /* 0x0000001d02027224 */ /* 0x000fe400078e0208 */
[----:B------:R-:W-:-:S03]  /*1350*/  IMAD.MOV.U32 R6, RZ, RZ, 0x1 ;  /* 0x00000001ff067424 */ /* 0x000fc600078e00ff */
[----:B------:R-:W-:Y:S02]  /*1360*/  SEL R22, R2, R19, !P1 ;  /* 0x0000001302167207 */ /* 0x000fe40004800000 */
[----:B------:R-:W-:Y:S01]  /*1370*/  SEL R19, R19, R2, !P1 ;  /* 0x0000000213137207 */ /* 0x000fe20004800000 */
[----:B------:R-:W-:Y:S01]  /*1380*/  IMAD.MOV.U32 R2, RZ, RZ, R30 ;  /* 0x000000ffff027224 */ /* 0x000fe200078e001e */
[----:B------:R-:W-:-:S07]  /*1390*/  PRMT R8, R6, 0x7610, R8 ;  /* 0x0000761006087816 */ /* 0x000fce0000000008 */
.L_x_12:
[----:B------:R-:W-:Y:S05]  /*13a0*/  @!P2 BRA `(.L_x_15) ;  /* 0x00000000000ca947 */ /* 0x000fea0003800000 */
[----:B------:R-:W-:Y:S01]  /*13b0*/  UCGABAR_WAIT ;  /* 0x0000000000007dc7 */ /* 0x000fe20008000000 */
[----:B------:R-:W-:Y:S01]  /*13c0*/  CCTL.IVALL ;  /* 0x00000000ff00798f */ /* 0x000fe20002000000 */
[----:B------:R-:W-:Y:S05]  /*13d0*/  BRA `(.L_x_16) ;  /* 0x0000000000047947 */ /* 0x000fea0003800000 */
.L_x_15:
[----:B------:R-:W-:Y:S06]  /*13e0*/  BAR.SYNC.DEFER_BLOCKING 0x0 ;  /* 0x0000000000007b1d */ /* 0x000fec0000010000 */
.L_x_16:
[----:B------:R-:W-:Y:S05]  /*13f0*/  @!P4 BRA `(.L_x_17) ;  /* 0x00000090008cc947 */ /* 0x000fea0003800000 */
[----:B------:R-:W-:-:S13]  /*1400*/  ISETP.GT.U32.AND P0, PT, R35, 0x1, PT ;  /* 0x000000012300780c */ /* 0x000fda0003f04070 */
[----:B------:R-:W-:Y:S05]  /*1410*/  @P0 EXIT ;  /* 0x000000000000094d */ /* 0x000fea0003800000 */
.L_x_18:
[----:B------:R-:W-:-:S08]  /*1420*/  NOP ;  /* 0x0000000000007918 */ /* 0x000fd00000000000 */
[----:B------:R-:W1:Y:S02]  /*1430*/  USETMAXREG.TRY_ALLOC.CTAPOOL UP0, 0xe8 ;  /* 0x000000e8000079c8 */ /* 0x000e640008000600 */
[----:B-1----:R-:W-:-:S13]  /*1440*/  PLOP3.LUT P0, PT, PT, PT, UP0, 0x80, 0x0 ;  /* 0x000000000000781c */ /* 0x002fda0003f0f008 */
[----:B------:R-:W-:Y:S05]  /*1450*/  @!P0 BRA `(.L_x_18) ;  /* 0xfffffffc00f08947 */ /* 0x000fea000383ffff */
[----:B------:R-:W-:-:S13]  /*1460*/  LOP3.LUT P0, RZ, R8, 0xff, RZ, 0xc0, !PT ;  /* 0x000000ff08ff7812 */ /* 0x000fda000780c0ff */
[----:B------:R-:W-:Y:S05]  /*1470*/  @!P0 EXIT ;  /* 0x000000000000894d */ /* 0x000fea0003800000 */
[----:B------:R-:W1:Y:S01]  /*1480*/  S2UR UR4, SR_CgaCtaId ;  /* 0x00000000000479c3 */ /* 0x000e620000008800 */
[----:B------:R-:W-:Y:S01]  /*1490*/  VIADD R14, R14, 0xffffffff ;  /* 0xffffffff0e0e7836 */ /* 0x000fe20000000000 */
[CC--:B------:R-:W-:Y:S01]  /*14a0*/  LEA.HI R4, R0.reuse, R3.reuse, RZ, 0x2 ;  /* 0x0000000300047211 */ /* 0x0c0fe200078f10ff */
[----:B------:R-:W-:Y:S01]  /*14b0*/  UMOV UR41, 0x400 ;  /* 0x0000040000297882 */ /* 0x000fe20000000000 */
[----:B------:R-:W-:Y:S01]  /*14c0*/  LEA.HI R0, R0, R3, RZ, 0x5 ;  /* 0x0000000300007211 */ /* 0x000fe200078f28ff */
[----:B------:R-:W-:Y:S01]  /*14d0*/  UISETP.LT.AND UP0, UPT, UR40, 0x1, UPT ;  /* 0x000000012800788c */ /* 0x000fe2000bf01270 */
[----:B------:R-:W-:Y:S01]  /*14e0*/  R2UR UR42, R14 ;  /* 0x000000000e2a72ca */ /* 0x000fe200000e0000 */
[----:B------:R-:W-:Y:S01]  /*14f0*/  USHF.L.U32 UR44, UR40, 0x1, URZ ;  /* 0x00000001282c7899 */ /* 0x000fe2000800063f */
[--C-:B------:R-:W-:Y:S01]  /*1500*/  SHF.R.S32.HI R156, RZ, 0x2, R4.reuse ;  /* 0x00000002ff9c7819 */ /* 0x100fe20000011404 */
[----:B------:R-:W-:Y:S01]  /*1510*/  USEL UR43, UR40, 0x1, UP0 ;  /* 0x00000001282b7887 */ /* 0x000fe20008000000 */
[----:B------:R-:W-:-:S02]  /*1520*/  SHF.R.S32.HI R5, RZ, 0x1f, R4 ;  /* 0x0000001fff057819 */ /* 0x000fc40000011404 */
[----:B------:R-:W-:Y:S01]  /*1530*/  LOP3.LUT R158, R4, 0xfffffffc, RZ, 0xc0, !PT ;  /* 0xfffffffc049e7812 */ /* 0x000fe200078ec0ff */
[----:B------:R-:W-:Y:S01]  /*1540*/  UIADD3 UR43, -UR43, UR40, URZ ;  /* 0x000000282b2b7290 */ /* 0x000fe2000fffe13f */
[----:B------:R-:W-:Y:S02]  /*1550*/  LEA.HI R5, R5, R156, RZ, 0x3 ;  /* 0x0000009c05057211 */ /* 0x000fe400078f18ff */
[----:B------:R-:W-:Y:S01]  /*1560*/  ISETP.NE.AND P0, PT, R14, RZ, PT ;  /* 0x000000ff0e00720c */ /* 0x000fe20003f05270 */
[----:B------:R-:W-:Y:S01]  /*1570*/  IMAD.IADD R158, R3, 0x1, -R158 ;  /* 0x00000001039e7824 */ /* 0x000fe200078e0a9e */
[----:B------:R-:W-:Y:S01]  /*1580*/  LOP3.LUT R5, R5, 0xfffffff8, RZ, 0xc0, !PT ;  /* 0xfffffff805057812 */ /* 0x000fe200078ec0ff */
[----:B------:R-:W-:Y:S01]  /*1590*/  USHF.L.U32 UR42, UR42, 0x3, URZ ;  /* 0x000000032a2a7899 */ /* 0x000fe2000800063f */
[----:B------:R-:W-:Y:S02]  /*15a0*/  LOP3.LUT R174, R16, 0x1, RZ, 0xfc, !PT ;  /* 0x0000000110ae7812 */ /* 0x000fe400078efcff */
[----:B------:R-:W-:Y:S01]  /*15b0*/  SEL R175, RZ, 0x1, P0 ;  /* 0x00000001ffaf7807 */ /* 0x000fe20000000000 */
[----:B------:R-:W-:Y:S01]  /*15c0*/  IMAD.IADD R156, R156, 0x1, -R5 ;  /* 0x000000019c9c7824 */ /* 0x000fe200078e0a05 */
[----:B-1----:R-:W-:Y:S01]  /*15d0*/  ULEA UR41, UR4, UR41, 0x18 ;  /* 0x0000002904297291 */ /* 0x002fe2000f8ec03f */
[----:B------:R-:W-:Y:S01]  /*15e0*/  SHF.R.S32.HI R5, RZ, 0x5, R0 ;  /* 0x00000005ff057819 */ /* 0x000fe20000011400 */
[----:B------:R-:W-:Y:S01]  /*15f0*/  IMAD.U32 R160, RZ, RZ, UR42 ;  /* 0x0000002affa07e24 */ /* 0x000fe2000f8e00ff */
[----:B------:R-:W-:Y:S01]  /*1600*/  ULDC UR4, c[0x0][0x284] ;  /* 0x0000a10000047ab9 */ /* 0x000fe20000000800 */
[----:B------:R-:W-:Y:S01]  /*1610*/  UIADD3 UR45, UR41, 0x60, URZ ;  /* 0x00000060292d7890 */ /* 0x000fe2000fffe03f */
[--C-:B------:R-:W-:Y:S01]  /*1620*/  SHF.R.S32.HI R157, RZ, 0x1f, R156.reuse ;  /* 0x0000001fff9d7819 */ /* 0x100fe2000001149c */
[----:B------:R-:W-:Y:S01]  /*1630*/  IMAD R163, R5, -0x10, -R156 ;  /* 0xfffffff005a37824 */ /* 0x000fe200078e0a9c */
[----:B------:R-:W-:-:S02]  /*1640*/  LOP3.LUT R162, R160, 0x8, RZ, 0xc0, !PT ;  /* 0x00000008a0a27812 */ /* 0x000fc400078ec0ff */
[----:B------:R-:W-:Y:S01]  /*1650*/  LOP3.LUT R160, R160, 0x8, RZ, 0xc, !PT ;  /* 0x00000008a0a07812 */ /* 0x000fe200078e0cff */
[----:B------:R-:W-:Y:S01]  /*1660*/  IMAD.U32 R159, RZ, RZ, UR45 ;  /* 0x0000002dff9f7e24 */ /* 0x000fe2000f8e00ff */
[----:B------:R-:W-:Y:S01]  /*1670*/  LOP3.LUT R162, R162, 0x18, RZ, 0x3c, !PT ;  /* 0x00000018a2a27812 */ /* 0x000fe200078e3cff */
[----:B------:R-:W-:-:S04]  /*1680*/  IMAD.WIDE R156, R5, 0x10, R156 ;  /* 0x00000010059c7825 */ /* 0x000fc800078e029c */
[----:B------:R-:W-:Y:S02]  /*1690*/  VIADD R161, R159, UR42 ;  /* 0x0000002a9fa17c36 */ /* 0x000fe40008000000 */
[----:B------:R-:W-:-:S07]  /*16a0*/  VIADD R163, R163, UR4 ;  /* 0x00000004a3a37c36 */ /* 0x000fce0008000000 */
.L_x_294:
[----:B------:R-:W-:Y:S01]  /*16b0*/  SHF.L.U32 R0, R175, 0x1f, RZ ;  /* 0x0000001faf007819 */ /* 0x000fe200000006ff */
[----:B------:R-:W-:Y:S02]  /*16c0*/  ULDC UR4, c[0x0][0x28c] ;  /* 0x0000a30000047ab9 */ /* 0x000fe40000000800 */
[----:B------:R-:W-:Y:S01]  /*16d0*/  ISETP.LT.AND P1, PT, RZ, UR4, PT ;  /* 0x00000004ff007c0c */ /* 0x000fe2000bf21270 */
[----:B------:R-:W1:Y:S02]  /*16e0*/  SYNCS.PHASECHK.TRANS64.TRYWAIT P0, [R159+UR42], R0 ;  /* 0x000000009f0075a7 */ /* 0x000e64000800016a */
[----:B-1-34-:R-:W-:Y:S10]  /*16f0*/  @!P0 BRA `(.L_x_19) ;  /* 0x000000a000088947 */ /* 0x01aff40003800000 */
.L_x_317:
[----:B------:R-:W-:Y:S05]  /*1700*/  @P1 BRA `(.L_x_20) ;  /* 0x0000000000401947 */ /* 0x000fea0003800000 */
[----:B-1----:R-:W-:Y:S01]  /*1710*/  MOV R0, 0x0 ;  /* 0x0000000000007802 */ /* 0x002fe20000000f00 */
[----:B------:R-:W-:Y:S01]  /*1720*/  ULDC.64 UR4, c[0x4][0x68] ;  /* 0x01001a0000047ab9 */ /* 0x000fe20000000a00 */
[----:B------:R-:W-:Y:S01]  /*1730*/  ULDC.64 UR6, c[0x4][0x8] ;  /* 0x0100020000067ab9 */ /* 0x000fe20000000a00 */
[----:B------:R-:W-:Y:S01]  /*1740*/  IMAD.U32 R4, RZ, RZ, UR4 ;  /* 0x00000004ff047e24 */ /* 0x000fe2000f8e00ff */
[----:B------:R1:W2:Y:S01]  /*1750*/  LDC.64 R14, c[0x4][R0] ;  /* 0x01000000000e7b82 */ /* 0x0002a20000000a00 */
[----:B------:R-:W-:Y:S01]  /*1760*/  IMAD.U32 R5, RZ, RZ, UR5 ;  /* 0x00000005ff057e24 */ /* 0x000fe2000f8e00ff */
[----:B------:R-:W-:Y:S01]  /*1770*/  ULDC.64 UR4, c[0x4][0x70] ;  /* 0x01001c0000047ab9 */ /* 0x000fe20000000a00 */
[----:B------:R-:W-:Y:S02]  /*1780*/  IMAD.U32 R10, RZ, RZ, UR6 ;  /* 0x00000006ff0a7e24 */ /* 0x000fe4000f8e00ff */
[----:B------:R-:W-:Y:S02]  /*1790*/  IMAD.U32 R6, RZ, RZ, UR4 ;  /* 0x00000004ff067e24 */ /* 0x000fe4000f8e00ff */
[----:B------:R-:W-:-:S02]  /*17a0*/  IMAD.U32 R7, RZ, RZ, UR5 ;  /* 0x00000005ff077e24 */ /* 0x000fc4000f8e00ff */
[----:B------:R-:W-:Y:S02]  /*17b0*/  IMAD.U32 R11, RZ, RZ, UR7 ;  /* 0x00000007ff0b7e24 */ /* 0x000fe4000f8e00ff */
[----:B------:R-:W-:Y:S02]  /*17c0*/  IMAD.MOV.U32 R8, RZ, RZ, 0x1e1 ;  /* 0x000001e1ff087424 */ /* 0x000fe400078e00ff */
[----:B0-----:R-:W-:Y:S02]  /*17d0*/  IMAD.MOV.U32 R12, RZ, RZ, 0x1 ;  /* 0x00000001ff0c7424 */ /* 0x001fe400078e00ff */
[----:B-1----:R-:W-:-:S07]  /*17e0*/  IMAD.MOV.U32 R13, RZ, RZ, RZ ;  /* 0x000000ffff0d7224 */ /* 0x002fce00078e00ff */
[----:B------:R-:W-:-:S07]  /*17f0*/  LEPC R20, `(.L_x_20) ;  /* 0x000000001014794e */ /* 0x000fce0000000000 */
[----:B--2--5:R-:W-:Y:S05]  /*1800*/  CALL.ABS.NOINC R14 ;  /* 0x000000000e007343 */ /* 0x024fea0003c00000 */
.L_x_20:
[----:B------:R-:W-:-:S13]  /*1810*/  ISETP.NE.AND P0, PT, R174, 0x3, PT ;  /* 0x00000003ae00780c */ /* 0x000fda0003f05270 */
[----:B------:R-:W-:Y:S05]  /*1820*/  @!P0 BRA `(.L_x_21) ;  /* 0x0000000000048947 */ /* 0x000fea0003800000 */
[----:B------:R-:W-:Y:S01]  /*1830*/  BPT.TRAP 0x1 ;  /* 0x000000040000795c */ /* 0x000fe20000300000 */
.L_x_21:
[----:B------:R-:W-:Y:S02]  /*1840*/  IMAD.U32 R3, RZ, RZ, UR38 ;  /* 0x00000026ff037e24 */ /* 0x000fe4000f8e00ff */
[----:B-1----:R-:W-:-:S03]  /*1850*/  IMAD.U32 R0, RZ, RZ, UR39 ;  /* 0x00000027ff007e24 */ /* 0x002fc6000f8e00ff */
[----:B------:R-:W-:Y:S02]  /*1860*/  LEA R3, R3, UR41, 0x3 ;  /* 0x0000002903037c11 */ /* 0x000fe4000f8e18ff */
[----:B------:R-:W-:-:S04]  /*1870*/  SHF.L.U32 R0, R0, 0x1f, RZ ;  /* 0x0000001f00007819 */ /* 0x000fc800000006ff */
[----:B------:R1:W2:Y:S01]  /*1880*/  SYNCS.PHASECHK.TRANS64.TRYWAIT P1, [R3+URZ], R0 ;  /* 0x00000000030075a7 */ /* 0x0002a2000802017f */
[----:B------:R-:W-:Y:S05]  /*1890*/  @!P0 BRA `(.L_x_22) ;  /* 0x0000000000048947 */ /* 0x000fea0003800000 */
[----:B------:R-:W-:Y:S01]  /*18a0*/  BPT.TRAP 0x1 ;  /* 0x000000040000795c */ /* 0x000fe20000300000 */
.L_x_22:
[----:B------:R-:W-:-:S05]  /*18b0*/  IMAD.U32 R4, RZ, RZ, UR43 ;  /* 0x0000002bff047e24 */ /* 0x000fca000f8e00ff */
[----:B------:R-:W-:Y:S01]  /*18c0*/  ISETP.GE.AND P2, PT, R4, 0x1, PT ;  /* 0x000000010400780c */ /* 0x000fe20003f46270 */
[----:B--2---:R-:W-:-:S12]  /*18d0*/  @P1 BRA `(.L_x_23) ;  /* 0x0000000000081947 */ /* 0x004fd80003800000 */
[----:B------:R-:W2:Y:S02]  /*18e0*/  SYNCS.PHASECHK.TRANS64.TRYWAIT P1, [R3+URZ], R0 ;  /* 0x00000000030075a7 */ /* 0x000ea4000802017f */
[----:B--2---:R-:W-:Y:S05]  /*18f0*/  @!P1 BRA `(.L_x_24) ;  /* 0x0000009c009c9947 */ /* 0x004fea0003800000 */
.L_x_23:
[----:B------:R-:W-:Y:S05]  /*1900*/  WARPSYNC.ALL ;  /* 0x0000000000007948 */ /* 0x000fea0003800000 */
[----:B------:R-:W-:Y:S01]  /*1910*/  UIADD3 UR4, UR41, 0x180, URZ ;  /* 0x0000018029047890 */ /* 0x000fe2000fffe03f */
[----:B------:R-:W-:Y:S01]  /*1920*/  WARPGROUP.ARRIVE ;  /* 0x00000000000079c5 */ /* 0x000fe20000000000 */
[----:B------:R-:W-:Y:S02]  /*1930*/  UIADD3 UR5, UR41, 0xa180, URZ ;  /* 0x0000a18029057890 */ /* 0x000fe4000fffe03f */
[----:B------:R-:W-:Y:S02]  /*1940*/  USHF.R.U32.HI UR4, URZ, 0x4, UR4 ;  /* 0x000000043f047899 */ /* 0x000fe40008011604 */
[----:B------:R-:W-:-:S02]  /*1950*/  USHF.R.U32.HI UR5, URZ, 0x4, UR5 ;  /* 0x000000043f057899 */ /* 0x000fc40008011605 */
[----:B------:R-:W-:Y:S02]  /*1960*/  ULOP3.LUT UR4, UR4, 0x3fff, URZ, 0xc0, !UPT ;  /* 0x00003fff04047892 */ /* 0x000fe4000f8ec03f */
[----:B------:R-:W-:Y:S02]  /*1970*/  ULOP3.LUT UR5, UR5, 0x3fff, URZ, 0xc0, !UPT ;  /* 0x00003fff05057892 */ /* 0x000fe4000f8ec03f */
[----:B------:R-:W-:Y:S02]  /*1980*/  ULOP3.LUT UR8, UR4, 0x10000, URZ, 0xfc, !UPT ;  /* 0x0001000004087892 */ /* 0x000fe4000f8efc3f */
[----:B------:R-:W-:Y:S02]  /*1990*/  ULOP3.LUT UR9, UR5, 0x10000, URZ, 0xfc, !UPT ;  /* 0x0001000005097892 */ /* 0x000fe4000f8efc3f */
[----:B------:R-:W-:Y:S02]  /*19a0*/  ULEA UR10, UR38, UR8, 0x9 ;  /* 0x00000008260a7291 */ /* 0x000fe4000f8e483f */
[----:B------:R-:W-:Y:S01]  /*19b0*/  ULEA UR11, UR38, UR9, 0xb ;  /* 0x00000009260b7291 */ /* 0x000fe2000f8e583f */
[----:B------:R-:W-:Y:S01]  /*19c0*/  UMOV UR5, 0x40000040 ;  /* 0x4000004000057882 */ /* 0x000fe20000000000 */
[----:B------:R-:W-:-:S03]  /*19d0*/  UMOV UR7, 0x40000040 ;  /* 0x4000004000077882 */ /* 0x000fc60000000000 */
[----:B------:R-:W-:Y:S02]  /*19e0*/  UMOV UR4, UR10 ;  /* 0x0000000a00047c82 */ /* 0x000fe40008000000 */
[----:B------:R-:W-:Y:S02]  /*19f0*/  UMOV UR6, UR11 ;  /* 0x0000000b00067c82 */ /* 0x000fe40008000000 */
[----:B------:R-:W-:Y:S01]  /*1a00*/  HGMMA.64x256x16.F32.BF16 R24, gdesc[UR4], RZ, !UPT, gsb0 ;  /* 0x03e00000041879f0 */ /* 0x000fe2000c0018ff */
[----:B------:R-:W-:Y:S02]  /*1a10*/  UIADD3 UR4, UR10, 0x2, URZ ;  /* 0x000000020a047890 */ /* 0x000fe4000fffe03f */
[----:B------:R-:W-:Y:S01]  /*1a20*/  UIADD3 UR6, UR11, 0x2, URZ ;  /* 0x000000020b067890 */ /* 0x000fe2000fffe03f */
[----:B------:R-:W-:Y:S01]  /*1a30*/  UMOV UR5, 0x40000040 ;  /* 0x4000004000057882 */ /* 0x000fe20000000000 */
[----:B------:R-:W-:Y:S01]  /*1a40*/  UMOV UR7, 0x40000040 ;  /* 0x4000004000077882 */ /* 0x000fe20000000000 */
[----:B------:R-:W-:-:S02]  /*1a50*/  WARPGROUP.DEPBAR.LE gsb0, 0x0 ;  /* 0x00008000000079c5 */ /* 0x000fc40000010000 */
[----:B------:R-:W-:-:S15]  /*1a60*/  WARPGROUP.ARRIVE ;  /* 0x00000000000079c5 */ /* 0x000fde0000000000 */
[----:B------:R-:W-:-:S05]  /*1a70*/  NOP ;  /* 0x0000000000007918 */ /* 0x000fca0000000000 */
[----:B------:R-:W-:Y:S01]  /*1a80*/  HGMMA.64x256x16.F32.BF16 R24, gdesc[UR4], R24, gsb0 ;  /* 0x03e00000041879f0 */ /* 0x000fe20008001818 */
[----:B------:R-:W-:Y:S02]  /*1a90*/  UIADD3 UR4, UR10, 0x4, URZ ;  /* 0x000000040a047890 */ /* 0x000fe4000fffe03f */
[----:B------:R-:W-:Y:S01]  /*1aa0*/  UIADD3 UR6, UR11, 0x4, URZ ;  /* 0x000000040b067890 */ /* 0x000fe2000fffe03f */
[----:B------:R-:W-:Y:S01]  /*1ab0*/  UMOV UR5, 0x40000040 ;  /* 0x4000004000057882 */ /* 0x000fe20000000000 */
[----:B------:R-:W-:Y:S01]  /*1ac0*/  UMOV UR7, 0x40000040 ;  /* 0x4000004000077882 */ /* 0x000fe20000000000 */
[----:B------:R-:W-:Y:S02]  /*1ad0*/  WARPGROUP.DEPBAR.LE gsb0, 0x0 ;  /* 0x00008000000079c5 */ /* 0x000fe40000010000 */
        /* <DEDUP_REMOVED lines=10> */
[----:B------:R-:W-:Y:S03]  /*1b80*/  HGMMA.64x256x16.F32.BF16 R24, gdesc[UR4], R24, gsb0 ;  /* 0x03e00000041879f0 */ /* 0x000fe60008001818 */
[----:B------:R-:W-:Y:S02]  /*1b90*/  WARPGROUP.DEPBAR.LE gsb0, 0x0 ;  /* 0x00008000000079c5 */ /* 0x000fe40000010000 */
[----:B------:R-:W-:Y:S05]  /*1ba0*/  @!P2 BRA `(.L_x_25) ;  /* 0x000000040020a947 */ /* 0x000fea0003800000 */
[----:B------:R-:W-:Y:S01]  /*1bb0*/  UIADD3 UR4, UR38, 0x1, URZ ;  /* 0x0000000126047890 */ /* 0x000fe2000fffe03f */
[----:B-12---:R-:W-:Y:S02]  /*1bc0*/  IMAD.U32 R0, RZ, RZ, UR43 ;  /* 0x0000002bff007e24 */ /* 0x006fe4000f8e00ff */
[----:B------:R-:W-:Y:S01]  /*1bd0*/  IMAD.U32 R3, RZ, RZ, UR38 ;  /* 0x00000026ff037e24 */ /* 0x000fe2000f8e00ff */
[----:B------:R-:W-:-:S04]  /*1be0*/  UISETP.NE.AND UP0, UPT, UR4, 0x5, UPT ;  /* 0x000000050400788c */ /* 0x000fc8000bf05270 */
[----:B------:R-:W-:Y:S02]  /*1bf0*/  USEL UR5, URZ, 0x1, UP0 ;  /* 0x000000013f057887 */ /* 0x000fe40008000000 */
[----:B------:R-:W-:Y:S02]  /*1c00*/  USEL UR10, UR4, URZ, UP0 ;  /* 0x0000003f040a7287 */ /* 0x000fe40008000000 */
[----:B------:R-:W-:-:S06]  /*1c10*/  ULOP3.LUT UR5, UR39, UR5, URZ, 0x3c, !UPT ;  /* 0x0000000527057292 */ /* 0x000fcc000f8e3c3f */
[----:B------:R-:W-:-:S07]  /*1c20*/  IMAD.U32 R6, RZ, RZ, UR5 ;  /* 0x00000005ff067e24 */ /* 0x000fce000f8e00ff */
.L_x_32:
[----:B------:R-:W-:Y:S05]  /*1c30*/  @!P0 BRA `(.L_x_26) ;  /* 0x0000000000048947 */ /* 0x000fea0003800000 */
[----:B------:R-:W-:Y:S01]  /*1c40*/  BPT.TRAP 0x1 ;  /* 0x000000040000795c */ /* 0x000fe20000300000 */
.L_x_26:
[----:B------:R-:W-:Y:S01]  /*1c50*/  ULEA UR4, UR10, UR41, 0x3 ;  /* 0x000000290a047291 */ /* 0x000fe2000f8e183f */
[----:B------:R-:W-:-:S08]  /*1c60*/  SHF.L.U32 R4, R6, 0x1f, RZ ;  /* 0x0000001f06047819 */ /* 0x000fd000000006ff */
[----:B------:R1:W2:Y:S01]  /*1c70*/  SYNCS.PHASECHK.TRANS64.TRYWAIT P1, [UR4], R4 ;  /* 0x00000004ff0075a7 */ /* 0x0002a20008020144 */
[----:B------:R-:W-:Y:S05]  /*1c80*/  @!P0 BRA `(.L_x_27) ;  /* 0x0000000000048947 */ /* 0x000fea0003800000 */
[----:B------:R-:W-:Y:S01]  /*1c90*/  BPT.TRAP 0x1 ;  /* 0x000000040000795c */ /* 0x000fe20000300000 */
.L_x_27:
[----:B--2---:R-:W-:Y:S05]  /*1ca0*/  @P1 BRA `(.L_x_28) ;  /* 0x0000000000081947 */ /* 0x004fea0003800000 */
[----:B------:R-:W2:Y:S02]  /*1cb0*/  SYNCS.PHASECHK.TRANS64.TRYWAIT P1, [UR4], R4 ;  /* 0x00000004ff0075a7 */ /* 0x000ea40008020144 */
[----:B--2---:R-:W-:Y:S05]  /*1cc0*/  @!P1 BRA `(.L_x_29) ;  /* 0x0000009800bc9947 */ /* 0x004fea0003800000 */
.L_x_28:
[----:B------:R-:W-:Y:S01]  /*1cd0*/  ULEA UR11, UR10, UR8, 0x9 ;  /* 0x000000080a0b7291 */ /* 0x000fe2000f8e483f */
[----:B------:R-:W-:Y:S01]  /*1ce0*/  WARPGROUP.ARRIVE ;  /* 0x00000000000079c5 */ /* 0x000fe20000000000 */
[----:B------:R-:W-:Y:S01]  /*1cf0*/  ULEA UR12, UR10, UR9, 0xb ;  /* 0x000000090a0c7291 */ /* 0x000fe2000f8e583f */
[----:B------:R-:W-:Y:S01]  /*1d00*/  UMOV UR5, 0x40000040 ;  /* 0x4000004000057882 */ /* 0x000fe20000000000 */
[----:B------:R-:W-:-:S03]  /*1d10*/  UMOV UR7, 0x40000040 ;  /* 0x4000004000077882 */ /* 0x000fc60000000000 */
[----:B------:R-:W-:Y:S02]  /*1d20*/  UMOV UR4, UR11 ;  /* 0x0000000b00047c82 */ /* 0x000fe40008000000 */
[----:B------:R-:W-:Y:S02]  /*1d30*/  UMOV UR6, UR12 ;  /* 0x0000000c00067c82 */ /* 0x000fe40008000000 */
[----:B------:R-:W-:Y:S01]  /*1d40*/  HGMMA.64x256x16.F32.BF16 R24, gdesc[UR4], R24, gsb0 ;  /* 0x03e00000041879f0 */ /* 0x000fe20008001818 */
        /* <DEDUP_REMOVED lines=26> */
[----:B------:R-:W-:Y:S01]  /*1ef0*/  BPT.TRAP 0x1 ;  /* 0x000000040000795c */ /* 0x000fe20000300000 */
.L_x_30:
[----:B------:R-:W-:-:S13]  /*1f00*/  ISETP.NE.AND P1, PT, R153, RZ, PT ;  /* 0x000000ff9900720c */ /* 0x000fda0003f25270 */
[----:B-12---:R-:W-:-:S05]  /*1f10*/  @P1 LEA R4, R3, UR41, 0x3 ;  /* 0x0000002903041c11 */ /* 0x006fca000f8e18ff */
[----:B------:R-:W-:-:S05]  /*1f20*/  @P1 VIADD R5, R4, 0x28 ;  /* 0x0000002804051836 */ /* 0x000fca0000000000 */
[----:B------:R-:W-:-:S04]  /*1f30*/  @P1 PRMT R5, R152, 0x654, R5 ;  /* 0x0000065498051816 */ /* 0x000fc80000000005 */
[----:B------:R1:W-:Y:S01]  /*1f40*/  @P1 SYNCS.ARRIVE.TRANS64.RED.A1T0 RZ, [R5+URZ], RZ ;  /* 0x000000ff05ff19a7 */ /* 0x0003e2000810043f */
[----:B------:R-:W-:-:S13]  /*1f50*/  ISETP.GT.U32.AND P1, PT, R16, 0x1, PT ;  /* 0x000000011000780c */ /* 0x000fda0003f24070 */
[----:B-1----:R-:W-:Y:S05]  /*1f60*/  @P1 BRA `(.L_x_31) ;  /* 0x0000000000041947 */ /* 0x002fea0003800000 */
[----:B------:R-:W-:Y:S01]  /*1f70*/  BPT.TRAP 0x1 ;  /* 0x000000040000795c */ /* 0x000fe20000300000 */
.L_x_31:
[----:B------:R-:W-:Y:S01]  /*1f80*/  UIADD3 UR10, UR10, 0x1, URZ ;  /* 0x000000010a0a7890 */ /* 0x000fe2000fffe03f */
[C---:B------:R-:W-:Y:S01]  /*1f90*/  ISETP.GT.AND P2, PT, R0.reuse, 0x1, PT ;  /* 0x000000010000780c */ /* 0x040fe20003f44270 */
[----:B------:R-:W-:Y:S02]  /*1fa0*/  VIADD R3, R3, 0x1 ;  /* 0x0000000103037836 */ /* 0x000fe40000000000 */
[----:B------:R-:W-:Y:S01]  /*1fb0*/  UISETP.NE.AND UP0, UPT, UR10, 0x5, UPT ;  /* 0x000000050a00788c */ /* 0x000fe2000bf05270 */
[----:B------:R-:W-:Y:S02]  /*1fc0*/  VIADD R0, R0, 0xffffffff ;  /* 0xffffffff00007836 */ /* 0x000fe40000000000 */
[C---:B------:R-:W-:Y:S01]  /*1fd0*/  ISETP.NE.AND P1, PT, R3.reuse, 0x5, PT ;  /* 0x000000050300780c */ /* 0x040fe20003f25270 */
[----:B------:R-:W-:Y:S02]  /*1fe0*/  USEL UR4, URZ, 0x1, UP0 ;  /* 0x000000013f047887 */ /* 0x000fe40008000000 */
[----:B------:R-:W-:Y:S01]  /*1ff0*/  USEL UR10, UR10, URZ, UP0 ;  /* 0x0000003f0a0a7287 */ /* 0x000fe20008000000 */
[----:B------:R-:W-:-:S03]  /*2000*/  SEL R3, R3, RZ, P1 ;  /* 0x000000ff03037207 */ /* 0x000fc60000800000 */
[----:B------:R-:W-:Y:S01]  /*2010*/  LOP3.LUT R6, R6, UR4, RZ, 0x3c, !PT ;  /* 0x0000000406067c12 */ /* 0x000fe2000f8e3cff */
[----:B------:R-:W-:Y:S07]  /*2020*/  @P2 BRA `(.L_x_32) ;  /* 0xfffffffc00002947 */ /* 0x000fee000383ffff */
.L_x_25:
[----:B-12---:R-:W1:Y:S01]  /*2030*/  LDC R0, c[0x0][0x28c] ;  /* 0x0000a300ff007b82 */ /* 0x006e620000000800 */
[----:B------:R2:W-:Y:S01]  /*2040*/  SYNCS.ARRIVE.TRANS64.A1T0 RZ, [R160+UR45], RZ ;  /* 0x000000ffa0ff79a7 */ /* 0x0005e2000810002d */
[----:B-1----:R-:W-:-:S13]  /*2050*/  ISETP.GE.AND P1, PT, R0, 0x1, PT ;  /* 0x000000010000780c */ /* 0x002fda0003f26270 */
[----:B--2---:R-:W-:Y:S05]  /*2060*/  @!P1 BRA `(.L_x_33) ;  /* 0x0000000000449947 */ /* 0x004fea0003800000 */
[----:B------:R-:W-:Y:S05]  /*2070*/  @!P0 BRA `(.L_x_34) ;  /* 0x0000000000048947 */ /* 0x000fea0003800000 */
[----:B------:R-:W-:Y:S01]  /*2080*/  BPT.TRAP 0x1 ;  /* 0x000000040000795c */ /* 0x000fe20000300000 */
.L_x_34:
[----:B------:R-:W-:-:S13]  /*2090*/  ISETP.NE.AND P0, PT, R153, RZ, PT ;  /* 0x000000ff9900720c */ /* 0x000fda0003f05270 */
[----:B------:R-:W-:-:S05]  /*20a0*/  VOTEU.ANY UP0, P0 ;  /* 0x00000000003f7886 */ /* 0x000fca0000000100 */
[----:B------:R-:W-:-:S06]  /*20b0*/  @UP0 UIADD3 UR4, UR43, UR38, URZ ;  /* 0x000000262b040290 */ /* 0x000fcc000fffe03f */
[----:B------:R-:W-:Y:S02]  /*20c0*/  IMAD.U32 R4, RZ, RZ, UR4 ;  /* 0x00000004ff047e24 */ /* 0x000fe4000f8e00ff */
[----:B------:R-:W-:Y:S02]  /*20d0*/  IMAD.U32 R3, RZ, RZ, UR4 ;  /* 0x00000004ff037e24 */ /* 0x000fe4000f8e00ff */
[----:B------:R-:W-:-:S05]  /*20e0*/  @P0 IMAD.WIDE.U32 R4, R4, -0x33333333, RZ ;  /* 0xcccccccd04040825 */ /* 0x000fca00078e00ff */
[----:B------:R-:W-:-:S05]  /*20f0*/  @P0 SHF.R.U32.HI R0, RZ, 0x2, R5 ;  /* 0x00000002ff000819 */ /* 0x000fca0000011605 */
[----:B------:R-:W-:-:S05]  /*2100*/  @P0 IMAD R0, R0, -0x5, R3 ;  /* 0xfffffffb00000824 */ /* 0x000fca00078e0203 */
[----:B------:R-:W-:-:S05]  /*2110*/  @P0 LEA R0, R0, UR41, 0x3 ;  /* 0x0000002900000c11 */ /* 0x000fca000f8e18ff */
[----:B------:R-:W-:-:S05]  /*2120*/  @P0 VIADD R3, R0, 0x28 ;  /* 0x0000002800030836 */ /* 0x000fca0000000000 */
[----:B------:R-:W-:-:S04]  /*2130*/  @P0 PRMT R3, R152, 0x654, R3 ;  /* 0x0000065498030816 */ /* 0x000fc80000000003 */
[----:B------:R1:W-:Y:S01]  /*2140*/  @P0 SYNCS.ARRIVE.TRANS64.RED.A1T0 RZ, [R3+URZ], RZ ;  /* 0x000000ff03ff09a7 */ /* 0x0003e2000810043f */
[----:B------:R-:W-:-:S13]  /*2150*/  ISETP.GT.U32.AND P0, PT, R16, 0x1, PT ;  /* 0x000000011000780c */ /* 0x000fda0003f04070 */
[----:B-1----:R-:W-:Y:S05]  /*2160*/  @P0 BRA `(.L_x_33) ;  /* 0x0000000000040947 */ /* 0x002fea0003800000 */
[----:B------:R-:W-:Y:S01]  /*2170*/  BPT.TRAP 0x1 ;  /* 0x000000040000795c */ /* 0x000fe20000300000 */
.L_x_33:
[----:B------:R-:W-:Y:S01]  /*2180*/  SHF.L.U32 R0, R175, 0x1f, RZ ;  /* 0x0000001faf007819 */ /* 0x000fe200000006ff */
[----:B------:R-:W-:Y:S01]  /*2190*/  UIADD3 UR38, UR44, UR38, URZ ;  /* 0x000000262c267290 */ /* 0x000fe2000fffe03f */
[----:B------:R-:W1:Y:S01]  /*21a0*/  LDC R15, c[0x0][0x288] ;  /* 0x0000a200ff0f7b82 */ /* 0x000e620000000800 */
[----:B------:R-:W-:Y:S01]  /*21b0*/  UISETP.GE.U32.AND UP1, UPT, UR44, 0x5, UPT ;  /* 0x000000052c00788c */ /* 0x000fe2000bf26070 */
[----:B------:R-:W-:Y:S01]  /*21c0*/  IMAD.SHL.U32 R8, R158, 0x2, RZ ;  /* 0x000000029e087824 */ /* 0x000fe200078e00ff */
[----:B------:R-:W-:Y:S02]  /*21d0*/  UISETP.GT.U32.AND UP0, UPT, UR38, 0x4, UPT ;  /* 0x000000042600788c */ /* 0x000fe4000bf04070 */
[----:B------:R-:W-:Y:S02]  /*21e0*/  UIMAD.WIDE.U32 UR4, UR38, -0x33333333, URZ ;  /* 0xcccccccd260478a5 */ /* 0x000fe4000f8e003f */
[----:B------:R-:W-:Y:S01]  /*21f0*/  UISETP.LT.U32.AND UP0, UPT, UR44, 0x5, UP0 ;  /* 0x000000052c00788c */ /* 0x000fe20008701070 */
[----:B------:R-:W2:Y:S01]  /*2200*/  SYNCS.PHASECHK.TRANS64.TRYWAIT P0, [R159+UR42+0x10], R0 ;  /* 0x000010009f0075a7 */ /* 0x000ea2000800016a */
[----:B------:R-:W-:Y:S01]  /*2210*/  USHF.R.U32.HI UR4, URZ, 0x2, UR5 ;  /* 0x000000023f047899 */ /* 0x000fe20008011605 */
[----:B------:R-:W-:Y:S01]  /*2220*/  SHF.R.S32.HI R9, RZ, 0x1f, R8 ;  /* 0x0000001fff097819 */ /* 0x000fe20000011408 */
[----:B------:R-:W-:-:S02]  /*2230*/  USEL UR6, URZ, 0x1, !UP0 ;  /* 0x000000013f067887 */ /* 0x000fc4000c000000 */
[----:B------:R-:W-:Y:S02]  /*2240*/  UIMAD UR38, UR4, -0x5, UR38 ;  /* 0xfffffffb042678a4 */ /* 0x000fe4000f8e0226 */
[----:B------:R-:W-:-:S04]  /*2250*/  ULOP3.LUT UR39, UR39, UR6, URZ, 0x3c, !UPT ;  /* 0x0000000627277292 */ /* 0x000fc8000f8e3c3f */
[----:B------:R-:W-:Y:S01]  /*2260*/  @UP1 ULOP3.LUT UR39, UR39, 0x1, UR4, 0x78, !UPT ;  /* 0x0000000127271892 */ /* 0x000fe2000f8e7804 */
[----:B-12---:R-:W-:Y:S11]  /*2270*/  @!P0 BRA `(.L_x_35) ;  /* 0x0000009400688947 */ /* 0x006ff60003800000 */
.L_x_318:
[----:B------:R-:W-:Y:S01]  /*2280*/  IMAD.SHL.U32 R14, R19, 0x40, RZ ;  /* 0x00000040130e7824 */ /* 0x000fe200078e00ff */
[----:B------:R-:W-:Y:S01]  /*2290*/  ULDC UR6, c[0x0][0x284] ;  /* 0x0000a10000067ab9 */ /* 0x000fe20000000800 */
[----:B0-----:R-:W-:Y:S01]  /*22a0*/  IMAD.SHL.U32 R12, R22, 0x100, RZ ;  /* 0x00000100160c7824 */ /* 0x001fe200078e00ff */
[----:B------:R-:W-:Y:S01]  /*22b0*/  SHF.R.S32.HI R165, RZ, 0x1f, R2 ;  /* 0x0000001fffa57819 */ /* 0x000fe20000011402 */
[----:B------:R-:W-:Y:S01]  /*22c0*/  ULDC.64 UR4, c[0x0][0x5d0] ;  /* 0x0001740000047ab9 */ /* 0x000fe20000000a00 */
[----:B------:R-:W-:Y:S01]  /*22d0*/  ISETP.GE.AND P0, PT, R14, UR6, PT ;  /* 0x000000060e007c0c */ /* 0x000fe2000bf06270 */
[----:B------:R-:W-:Y:S01]  /*22e0*/  IMAD.WIDE.U32 R4, R2, UR4, R8 ;  /* 0x0000000402047c25 */ /* 0x000fe2000f8e0008 */
[----:B------:R-:W-:Y:S02]  /*22f0*/  SHF.R.S32.HI R13, RZ, 0x1f, R12 ;  /* 0x0000001fff0d7819 */ /* 0x000fe4000001140c */
[C---:B------:R-:W-:Y:S01]  /*2300*/  ISETP.GE.OR P0, PT, R12.reuse, R15, P0 ;  /* 0x0000000f0c00720c */ /* 0x040fe20000706670 */
[----:B------:R-:W-:Y:S01]  /*2310*/  IMAD R3, R165, UR4, RZ ;  /* 0x00000004a5037c24 */ /* 0x000fe2000f8e02ff */
[----:B------:R-:W-:-:S03]  /*2320*/  IADD3 R6, P1, R12, R4, RZ ;  /* 0x000000040c067210 */ /* 0x000fc60007f3e0ff */
[----:B------:R-:W-:-:S05]  /*2330*/  IMAD R3, R2, UR5, R3 ;  /* 0x0000000502037c24 */ /* 0x000fca000f8e0203 */
[----:B------:R-:W-:-:S03]  /*2340*/  IADD3.X R7, R13, R5, R3, P1, !PT ;  /* 0x000000050d077210 */ /* 0x000fc60000ffe403 */
[----:B------:R-:W-:Y:S05]  /*2350*/  @P0 BRA `(.L_x_36) ;  /* 0x0000007c00040947 */ /* 0x000fea0003800000 */
[----:B------:R-:W0:Y:S01]  /*2360*/  LDC.64 R10, c[0x0][0x5c8] ;  /* 0x00017200ff0a7b82 */ /* 0x000e220000000a00 */
[----:B-----5:R-:W-:Y:S01]  /*2370*/  FSETP.NEU.AND P0, PT, R155, RZ, PT ;  /* 0x000000ff9b00720b */ /* 0x020fe20003f0d000 */
[----:B------:R-:W-:Y:S01]  /*2380*/  IMAD R3, R158, -0x2, R15 ;  /* 0xfffffffe9e037824 */ /* 0x000fe200078e020f */
[----:B------:R-:W-:Y:S01]  /*2390*/  BSSY B0, `(.L_x_36) ;  /* 0x00007bd000007945 */ /* 0x000fe20003800000 */
[----:B------:R-:W-:-:S04]  /*23a0*/  IMAD.WIDE R166, R19, 0x40, R156 ;  /* 0x0000004013a67825 */ /* 0x000fc800078e029c */
[----:B-1----:R-:W-:Y:S02]  /*23b0*/  IMAD.IADD R0, R3, 0x1, -R12 ;  /* 0x0000000103007824 */ /* 0x002fe400078e0a0c */
[----:B------:R-:W-:-:S03]  /*23c0*/  IMAD.IADD R3, R163, 0x1, -R14 ;  /* 0x00000001a3037824 */ /* 0x000fc600078e0a0e */
[----:B------:R-:W-:-:S04]  /*23d0*/  ISETP.GT.AND P2, PT, R0, RZ, PT ;  /* 0x000000ff0000720c */ /* 0x000fc80003f44270 */
[----:B------:R-:W-:Y:S01]  /*23e0*/  ISETP.GT.AND P1, PT, R3, RZ, P2 ;  /* 0x000000ff0300720c */ /* 0x000fe20001724270 */
[-C--:B0-----:R-:W-:Y:S02]  /*23f0*/  IMAD R4, R167, R10.reuse, RZ ;  /* 0x0000000aa7047224 */ /* 0x081fe400078e02ff */
[----:B------:R-:W-:-:S04]  /*2400*/  IMAD.WIDE.U32 R6, R166, R10, R6 ;  /* 0x0000000aa6067225 */ /* 0x000fc800078e0006 */
[----:B------:R-:W-:-:S04]  /*2410*/  IMAD R5, R166, R11, R4 ;  /* 0x0000000ba6057224 */ /* 0x000fc800078e0204 */
[----:B------:R-:W-:Y:S01]  /*2420*/  IMAD.IADD R179, R7, 0x1, R5 ;  /* 0x0000000107b37824 */ /* 0x000fe200078e0205 */
[----:B------:R-:W-:Y:S06]  /*2430*/  @!P0 BRA `(.L_x_37) ;  /* 0x0000005400988947 */ /* 0x000fec0003800000 */
[----:B------:R-:W0:Y:S01]  /*2440*/  LDC.64 R20, c[0x0][0x5b8] ;  /* 0x00016e00ff147b82 */ /* 0x000e220000000a00 */
[----:B------:R-:W-:-:S07]  /*2450*/  ULDC.64 UR4, c[0x0][0x5c0] ;  /* 0x0001700000047ab9 */ /* 0x000fce0000000a00 */
[----:B------:R-:W1:Y:S08]  /*2460*/  LDC.64 R168, c[0x0][0x5b0] ;  /* 0x00016c00ffa87b82 */ /* 0x000e700000000a00 */
[----:B------:R-:W2:Y:S01]  /*2470*/  LDC.64 R14, c[0x0][0x5a8] ;  /* 0x00016a00ff0e7b82 */ /* 0x000ea20000000a00 */
[-C--:B0-----:R-:W-:Y:S02]  /*2480*/  IMAD R7, R165, R20.reuse, RZ ;  /* 0x00000014a5077224 */ /* 0x081fe400078e02ff */
[----:B------:R-:W-:-:S04]  /*2490*/  IMAD.WIDE.U32 R4, R2, R20, R8 ;  /* 0x0000001402047225 */ /* 0x000fc800078e0008 */
[----:B------:R-:W-:Y:S01]  /*24a0*/  IMAD R177, R2, R21, R7 ;  /* 0x0000001502b17224 */ /* 0x000fe200078e0207 */
[----:B------:R-:W-:Y:S01]  /*24b0*/  IADD3 R164, P0, R12, R4, RZ ;  /* 0x000000040ca47210 */ /* 0x000fe20007f1e0ff */
[----:B-1----:R-:W-:-:S03]  /*24c0*/  IMAD R4, R167, R168, RZ ;  /* 0x000000a8a7047224 */ /* 0x002fc600078e02ff */
[----:B------:R-:W-:Y:S01]  /*24d0*/  IADD3.X R165, R13, R5, R177, P0, !PT ;  /* 0x000000050da57210 */ /* 0x000fe200007fe4b1 */
[C---:B------:R-:W-:Y:S02]  /*24e0*/  IMAD R21, R166.reuse, R169, R4 ;  /* 0x000000a9a6157224 */ /* 0x040fe400078e0204 */
[----:B------:R-:W-:-:S04]  /*24f0*/  IMAD.WIDE.U32 R4, R166, R168, R164 ;  /* 0x000000a8a6047225 */ /* 0x000fc800078e00a4 */
[----:B------:R-:W-:Y:S01]  /*2500*/  IMAD.IADD R5, R5, 0x1, R21 ;  /* 0x0000000105057824 */ /* 0x000fe200078e0215 */
[----:B--2---:R-:W-:-:S04]  /*2510*/  LEA R170, P0, R4, R14, 0x1 ;  /* 0x0000000e04aa7211 */ /* 0x004fc800078008ff */
[----:B------:R-:W-:-:S05]  /*2520*/  LEA.HI.X R171, R4, R15, R5, 0x1, P0 ;  /* 0x0000000f04ab7211 */ /* 0x000fca00000f0c05 */
[----:B------:R0:W2:Y:S01]  /*2530*/  @P1 LDG.E.LTC128B.U16 R19, desc[UR36][R170.64] ;  /* 0x00000024aa131981 */ /* 0x0000a2000c1e1520 */
[----:B------:R-:W-:Y:S01]  /*2540*/  IMAD.WIDE.U32 R4, R166, R168, R12 ;  /* 0x000000a8a6047225 */ /* 0x000fe200078e000c */
[----:B------:R-:W-:Y:S02]  /*2550*/  BSSY B1, `(.L_x_38) ;  /* 0x0000014000017945 */ /* 0x000fe40003800000 */
[----:B------:R-:W-:-:S04]  /*2560*/  IADD3 R172, P0, R8, R4, RZ ;  /* 0x0000000408ac7210 */ /* 0x000fc80007f1e0ff */
[----:B------:R-:W-:Y:S01]  /*2570*/  IADD3.X R173, R9, R21, R5, P0, !PT ;  /* 0x0000001509ad7210 */ /* 0x000fe200007fe405 */
[C---:B0-----:R-:W-:Y:S01]  /*2580*/  IMAD.SHL.U32 R170, R168.reuse, 0x8, RZ ;  /* 0x00000008a8aa7824 */ /* 0x041fe200078e00ff */
[----:B------:R-:W-:Y:S01]  /*2590*/  SHF.L.U64.HI R171, R168, 0x3, R169 ;  /* 0x00000003a8ab7819 */ /* 0x000fe200000102a9 */
[----:B------:R-:W-:-:S04]  /*25a0*/  IMAD.WIDE.U32 R172, R2, R20, R172 ;  /* 0x0000001402ac7225 */ /* 0x000fc800078e00ac */
[----:B------:R-:W-:Y:S02]  /*25b0*/  IMAD.IADD R7, R177, 0x1, R173 ;  /* 0x00000001b1077824 */ /* 0x000fe400078e02ad */
[----:B--2---:R-:W-:-:S04]  /*25c0*/  IMAD.U32 R4, R19, 0x10000, RZ ;  /* 0x0001000013047824 */ /* 0x004fc800078e00ff */
[----:B------:R-:W-:Y:S01]  /*25d0*/  FMUL R5, R4, R155 ;  /* 0x0000009b04057220 */ /* 0x000fe20000400000 */
[----:B------:R-:W-:-:S03]  /*25e0*/  LEA R4, P0, R6, UR4, 0x1 ;  /* 0x0000000406047c11 */ /* 0x000fc6000f8008ff */
[----:B------:R-:W-:Y:S01]  /*25f0*/  FFMA R24, R24, R154, R5 ;  /* 0x0000009a18187223 */ /* 0x000fe20000000005 */
[----:B------:R-:W-:Y:S02]  /*2600*/  LEA.HI.X R5, R6, UR5, R179, 0x1, P0 ;  /* 0x0000000506057c11 */ /* 0x000fe400080f0cb3 */
[----:B------:R-:W-:Y:S02]  /*2610*/  ISETP.GT.AND P0, PT, R0, 0x1, PT ;  /* 0x000000010000780c */ /* 0x000fe40003f04270 */
[----:B------:R-:W-:Y:S02]  /*2620*/  F2FP.BF16.F32.PACK_AB R24, RZ, R24 ;  /* 0x00000018ff18723e */ /* 0x000fe400000010ff */
[----:B------:R-:W-:Y:S02]  /*2630*/  ISETP.GT.AND P3, PT, R3, RZ, P0 ;  /* 0x000000ff0300720c */ /* 0x000fe40000764270 */
[C---:B------:R-:W-:Y:S01]  /*2640*/  LEA R6, P4, R172.reuse, R14, 0x1 ;  /* 0x0000000eac067211 */ /* 0x040fe200078808ff */
[----:B------:R0:W-:Y:S03]  /*2650*/  @P1 STG.E.U16 desc[UR36][R4.64], R24 ;  /* 0x0000001804001986 */ /* 0x0001e6000c101524 */
[----:B------:R-:W-:-:S07]  /*2660*/  LEA.HI.X R7, R172, R15, R7, 0x1, P4 ;  /* 0x0000000fac077211 */ /* 0x000fce00020f0c07 */
[----:B------:R-:W-:Y:S05]  /*2670*/  @!P3 BRA `(.L_x_39) ;  /* 0x000000000004b947 */ /* 0x000fea0003800000 */
[----:B------:R1:W5:Y:S02]  /*2680*/  LDG.E.LTC128B.U16 R19, desc[UR36][R6.64+0x2] ;  /* 0x0000022406137981 */ /* 0x000364000c1e1520 */
.L_x_39:
[----:B------:R-:W-:Y:S05]  /*2690*/  BSYNC B1 ;  /* 0x0000000000017941 */ /* 0x000fea0003800000 */
.L_x_38:
[----:B------:R-:W-:Y:S01]  /*26a0*/  IMAD.WIDE.U32 R170, R166, R168, R170 ;  /* 0x000000a8a6aa7225 */ /* 0x000fe200078e00aa */
[----:B------:R-:W-:-:S03]  /*26b0*/  ISETP.GT.AND P2, PT, R3, 0x8, P2 ;  /* 0x000000080300780c */ /* 0x000fc60001744270 */
[----:B-----5:R-:W-:Y:S02]  /*26c0*/  IMAD.U32 R22, R19, 0x10000, RZ ;  /* 0x0001000013167824 */ /* 0x020fe400078e00ff */
[----:B------:R-:W-:Y:S01]  /*26d0*/  IMAD.IADD R167, R21, 0x1, R171 ;  /* 0x0000000115a77824 */ /* 0x000fe200078e02ab */
[----:B------:R-:W-:Y:S01]  /*26e0*/  IADD3 R21, P1, R164, R170, RZ ;  /* 0x000000aaa4157210 */ /* 0x000fe20007f3e0ff */
[----:B------:R-:W-:-:S04]  /*26f0*/  FMUL R22, R22, R155 ;  /* 0x0000009b16167220 */ /* 0x000fc80000400000 */
[----:B------:R-:W-:Y:S01]  /*2700*/  FFMA R22, R25, R154, R22 ;  /* 0x0000009a19167223 */ /* 0x000fe20000000016 */
[----:B------:R-:W-:Y:S01]  /*2710*/  IMAD.X R164, R167, 0x1, R165, P1 ;  /* 0x00000001a7a47824 */ /* 0x000fe200008e06a5 */
[----:B0-----:R-:W-:-:S03]  /*2720*/  LEA R24, P1, R21, R14, 0x1 ;  /* 0x0000000e15187211 */ /* 0x001fc600078208ff */
[----:B------:R-:W-:Y:S02]  /*2730*/  F2FP.BF16.F32.PACK_AB R22, RZ, R22 ;  /* 0x00000016ff16723e */ /* 0x000fe400000010ff */
[----:B------:R-:W-:-:S03]  /*2740*/  LEA.HI.X R25, R21, R15, R164, 0x1, P1 ;  /* 0x0000000f15197211 */ /* 0x000fc600008f0ca4 */
[----:B------:R0:W-:Y:S04]  /*2750*/  @P3 STG.E.U16 desc[UR36][R4.64+0x2], R22 ;  /* 0x0000021604003986 */ /* 0x0001e8000c101524 */
[----:B------:R-:W2:Y:S01]  /*2760*/  @P2 LDG.E.LTC128B.U16 R19, desc[UR36][R24.64] ;  /* 0x0000002418132981 */ /* 0x000ea2000c1e1520 */
[----:B------:R-:W-:Y:S01]  /*2770*/  IADD3 R8, P1, P3, R8, R170, R12 ;  /* 0x000000aa08087210 */ /* 0x000fe20007b3e00c */
[----:B------:R-:W-:Y:S01]  /*2780*/  BSSY B1, `(.L_x_40) ;  /* 0x0000011000017945 */ /* 0x000fe20003800000 */
[C---:B------:R-:W-:Y:S02]  /*2790*/  SHF.L.U64.HI R11, R10.reuse, 0x4, R11 ;  /* 0x000000040a0b7819 */ /* 0x040fe4000001020b */
[----:B------:R-:W-:Y:S02]  /*27a0*/  IADD3.X R9, R9, R167, R13, P1, P3 ;  /* 0x000000a709097210 */ /* 0x000fe40000fe640d */
[----:B------:R-:W-:-:S02]  /*27b0*/  LEA R10, P1, R10, R4, 0x4 ;  /* 0x000000040a0a7211 */ /* 0x000fc400078220ff */
[----:B------:R-:W-:Y:S01]  /*27c0*/  ISETP.GT.AND P0, PT, R3, 0x8, P0 ;  /* 0x000000080300780c */ /* 0x000fe20000704270 */
[----:B------:R-:W-:-:S04]  /*27d0*/  IMAD.WIDE.U32 R20, R2, R20, R8 ;  /* 0x0000001402147225 */ /* 0x000fc800078e0008 */
[----:B------:R-:W-:Y:S01]  /*27e0*/  IMAD.X R11, R11, 0x1, R5, P1 ;  /* 0x000000010b0b7824 */ /* 0x000fe200008e0605 */
[----:B------:R-:W-:Y:S01]  /*27f0*/  LEA R8, P3, R20, R14, 0x1 ;  /* 0x0000000e14087211 */ /* 0x000fe200078608ff */
[----:B------:R-:W-:-:S05]  /*2800*/  IMAD.IADD R2, R177, 0x1, R21 ;  /* 0x00000001b1027824 */ /* 0x000fca00078e0215 */
[----:B------:R-:W-:Y:S01]  /*2810*/  LEA.HI.X R9, R20, R15, R2, 0x1, P3 ;  /* 0x0000000f14097211 */ /* 0x000fe200018f0c02 */
[----:B--2---:R-:W-:-:S04]  /*2820*/  IMAD.U32 R12, R19, 0x10000, RZ ;  /* 0x00010000130c7824 */ /* 0x004fc800078e00ff */
[----:B------:R-:W-:-:S04]  /*2830*/  FMUL R13, R12, R155 ;  /* 0x0000009b0c0d7220 */ /* 0x000fc80000400000 */
[----:B------:R-:W-:-:S05]  /*2840*/  FFMA R13, R26, R154, R13 ;  /* 0x0000009a1a0d7223 */ /* 0x000fca000000000d */
[----:B------:R-:W-:-:S05]  /*2850*/  F2FP.BF16.F32.PACK_AB R13, RZ, R13 ;  /* 0x0000000dff0d723e */ /* 0x000fca00000010ff */
[----:B------:R0:W-:Y:S01]  /*2860*/  @P2 STG.E.U16 desc[UR36][R10.64], R13 ;  /* 0x0000000d0a002986 */ /* 0x0001e2000c101524 */
[----:B------:R-:W-:Y:S05]  /*2870*/  @!P0 BRA `(.L_x_41) ;  /* 0x0000000000048947 */ /* 0x000fea0003800000 */
[----:B------:R2:W5:Y:S02]  /*2880*/  LDG.E.LTC128B.U16 R19, desc[UR36][R8.64+0x2] ;  /* 0x0000022408137981 */ /* 0x000564000c1e1520 */
.L_x_41:
[----:B------:R-:W-:Y:S05]  /*2890*/  BSYNC B1 ;  /* 0x0000000000017941 */ /* 0x000fea0003800000 */
.L_x_40:
[----:B-----5:R-:W-:Y:S01]  /*28a0*/  IMAD.U32 R2, R19, 0x10000, RZ ;  /* 0x0001000013027824 */ /* 0x020fe200078e00ff */
[----:B------:R-:W-:Y:S01]  /*28b0*/  ISETP.GT.AND P1, PT, R0, 0x8, PT ;  /* 0x000000080000780c */ /* 0x000fe20003f24270 */
[----:B------:R-:W-:Y:S02]  /*28c0*/  BSSY B1, `(.L_x_42) ;  /* 0x0000008000017945 */ /* 0x000fe40003800000 */
[----:B------:R-:W-:Y:S01]  /*28d0*/  FMUL R2, R2, R155 ;  /* 0x0000009b02027220 */ /* 0x000fe20000400000 */
[----:B------:R-:W-:-:S03]  /*28e0*/  ISETP.GT.AND P2, PT, R3, RZ, P1 ;  /* 0x000000ff0300720c */ /* 0x000fc60000f44270 */
[----:B------:R-:W-:-:S05]  /*28f0*/  FFMA R2, R27, R154, R2 ;  /* 0x0000009a1b027223 */ /* 0x000fca0000000002 */
[----:B------:R-:W-:-:S05]  /*2900*/  F2FP.BF16.F32.PACK_AB R2, RZ, R2 ;  /* 0x00000002ff02723e */ /* 0x000fca00000010ff */
[----:B------:R3:W-:Y:S01]  /*2910*/  @P0 STG.E.U16 desc[UR36][R10.64+0x2], R2 ;  /* 0x000002020a000986 */ /* 0x0007e2000c101524 */
[----:B------:R-:W-:Y:S05]  /*2920*/  @!P2 BRA `(.L_x_43) ;  /* 0x000000000004a947 */ /* 0x000fea0003800000 */
[----:B------:R4:W5:Y:S02]  /*2930*/  LDG.E.LTC128B.U16 R19, desc[UR36][R6.64+0x10] ;  /* 0x0000102406137981 */ /* 0x000964000c1e1520 */
.L_x_43:
[----:B------:R-:W-:Y:S05]  /*2940*/  BSYNC B1 ;  /* 0x0000000000017941 */ /* 0x000fea0003800000 */
.L_x_42:
[----:B---3-5:R-:W-:Y:S01]  /*2950*/  IMAD.U32 R2, R19, 0x10000, RZ ;  /* 0x0001000013027824 */ /* 0x028fe200078e00ff */
[----:B------:R-:W-:Y:S01]  /*2960*/  ISETP.GT.AND P0, PT, R0, 0x9, PT ;  /* 0x000000090000780c */ /* 0x000fe20003f04270 */
[----:B------:R-:W-:Y:S02]  /*2970*/  BSSY B1, `(.L_x_44) ;  /* 0x0000008000017945 */ /* 0x000fe40003800000 */
[----:B0-----:R-:W-:Y:S01]  /*2980*/  FMUL R13, R2, R155 ;  /* 0x0000009b020d7220 */ /* 0x001fe20000400000 */
[----:B------:R-:W-:-:S03]  /*2990*/  ISETP.GT.AND P3, PT, R3, RZ, P0 ;  /* 0x000000ff0300720c */ /* 0x000fc60000764270 */
[----:B------:R-:W-:-:S05]  /*29a0*/  FFMA R13, R28, R154, R13 ;  /* 0x0000009a1c0d7223 */ /* 0x000fca000000000d */
[----:B------:R-:W-:-:S05]  /*29b0*/  F2FP.BF16.F32.PACK_AB R13, RZ, R13 ;  /* 0x0000000dff0d723e */ /* 0x000fca00000010ff */
[----:B------:R0:W-:Y:S01]  /*29c0*/  @P2 STG.E.U16 desc[UR36][R4.64+0x10], R13 ;  /* 0x0000100d04002986 */ /* 0x0001e2000c101524 */
[----:B------:R-:W-:Y:S05]  /*29d0*/  @!P3 BRA `(.L_x_45) ;  /* 0x000000000004b947 */ /* 0x000fea0003800000 */
[----:B------:R3:W5:Y:S02]  /*29e0*/  LDG.E.LTC128B.U16 R19, desc[UR36][R6.64+0x12] ;  /* 0x0000122406137981 */ /* 0x000764000c1e1520 */
.L_x_45:
[----:B------:R-:W-:Y:S05]  /*29f0*/  BSYNC B1 ;  /* 0x0000000000017941 */ /* 0x000fea0003800000 */
.L_x_44:
[----:B-----5:R-:W-:Y:S01]  /*2a00*/  IMAD.U32 R2, R19, 0x10000, RZ ;  /* 0x0001000013027824 */ /* 0x020fe200078e00ff */
[----:B------:R-:W-:Y:S01]  /*2a10*/  ISETP.GT.AND P1, PT, R3, 0x8, P1 ;  /* 0x000000080300780c */ /* 0x000fe20000f24270 */
[----:B------:R-:W-:Y:S02]  /*2a20*/  BSSY B1, `(.L_x_46) ;  /* 0x0000007000017945 */ /* 0x000fe40003800000 */
[----:B------:R-:W-:-:S04]  /*2a30*/  FMUL R2, R2, R155 ;  /* 0x0000009b02027220 */ /* 0x000fc80000400000 */
[----:B------:R-:W-:-:S05]  /*2a40*/  FFMA R2, R29, R154, R2 ;  /* 0x0000009a1d027223 */ /* 0x000fca0000000002 */
[----:B------:R-:W-:-:S05]  /*2a50*/  F2FP.BF16.F32.PACK_AB R2, RZ, R2 ;  /* 0x00000002ff02723e */ /* 0x000fca00000010ff */
[----:B------:R0:W-:Y:S01]  /*2a60*/  @P3 STG.E.U16 desc[UR36][R4.64+0x12], R2 ;  /* 0x0000120204003986 */ /* 0x0001e2000c101524 */
[----:B------:R-:W-:Y:S05]  /*2a70*/  @!P1 BRA `(.L_x_47) ;  /* 0x0000000000049947 */ /* 0x000fea0003800000 */
[----:B------:R0:W5:Y:S02]  /*2a80*/  LDG.E.LTC128B.U16 R19, desc[UR36][R8.64+0x10] ;  /* 0x0000102408137981 */ /* 0x000164000c1e1520 */
.L_x_47:
[----:B------:R-:W-:Y:S05]  /*2a90*/  BSYNC B1 ;  /* 0x0000000000017941 */ /* 0x000fea0003800000 */
.L_x_46:
[----:B0----5:R-:W-:Y:S01]  /*2aa0*/  IMAD.U32 R2, R19, 0x10000, RZ ;  /* 0x0001000013027824 */ /* 0x021fe200078e00ff */
        /* <DEDUP_REMOVED lines=8> */
.L_x_49:
[----:B------:R-:W-:Y:S05]  /*2b30*/  BSYNC B1 ;  /* 0x0000000000017941 */ /* 0x000fea0003800000 */
.L_x_48:
        /* <DEDUP_REMOVED lines=10> */
.L_x_51:
[----:B------:R-:W-:Y:S05]  /*2be0*/  BSYNC B1 ;  /* 0x0000000000017941 */ /* 0x000fea0003800000 */
.L_x_50:
[----:B0----5:R-:W-:Y:S01]  /*2bf0*/  IMAD.U32 R2, R19, 0x10000, RZ ;  /* 0x0001000013027824 */ /* 0x021fe200078e00ff */
        /* <DEDUP_REMOVED lines=9> */
.L_x_53:
[----:B------:R-:W-:Y:S05]  /*2c90*/  BSYNC B1 ;  /* 0x0000000000017941 */ /* 0x000fea0003800000 */
.L_x_52:
        /* <DEDUP_REMOVED lines=9> */
.L_x_55:
[----:B------:R-:W-:Y:S05]  /*2d30*/  BSYNC B1 ;  /* 0x0000000000017941 */ /* 0x000fea0003800000 */
.L_x_54:
        /* <DEDUP_REMOVED lines=9> */
.L_x_57:
[----:B------:R-:W-:Y:S05]  /*2dd0*/  BSYNC B1 ;  /* 0x0000000000017941 */ /* 0x000fea0003800000 */
.L_x_56:
        /* <DEDUP_REMOVED lines=10> */
.L_x_59:
[----:B------:R-:W-:Y:S05]  /*2e80*/  BSYNC B1 ;  /* 0x0000000000017941 */ /* 0x000fea0003800000 */
.L_x_58:
        /* <DEDUP_REMOVED lines=10> */
.L_x_61:
[----:B------:R-:W-:Y:S05]  /*2f30*/  BSYNC B1 ;  /* 0x0000000000017941 */ /* 0x000fea0003800000 */
.L_x_60:
        /* <DEDUP_REMOVED lines=9> */
.L_x_63:
[----:B------:R-:W-:Y:S05]  /*2fd0*/  BSYNC B1 ;  /* 0x0000000000017941 */ /* 0x000fea0003800000 */
.L_x_62:
        /* <DEDUP_REMOVED lines=9> */
.L_x_65:
[----:B------:R-:W-:Y:S05]  /*3070*/  BSYNC B1 ;  /* 0x0000000000017941 */ /* 0x000fea0003800000 */
.L_x_64:
        /* <DEDUP_REMOVED lines=10> */
.L_x_67:
[----:B------:R-:W-:Y:S05]  /*3120*/  BSYNC B1 ;  /* 0x0000000000017941 */ /* 0x000fea0003800000 */
.L_x_66:
        /* <DEDUP_REMOVED lines=10> */
.L_x_69:
[----:B------:R-:W-:Y:S05]  /*31d0*/  BSYNC B1 ;  /* 0x0000000000017941 */ /* 0x000fea0003800000 */
.L_x_68:
        /* <DEDUP_REMOVED lines=9> */
.L_x_71:
[----:B------:R-:W-:Y:S05]  /*3270*/  BSYNC B1 ;  /* 0x0000000000017941 */ /* 0x000fea0003800000 */
.L_x_70:
        /* <DEDUP_REMOVED lines=9> */
.L_x_73:
[----:B------:R-:W-:Y:S05]  /*3310*/  BSYNC B1 ;  /* 0x0000000000017941 */ /* 0x000fea0003800000 */
.L_x_72:
        /* <DEDUP_REMOVED lines=10> */
.L_x_75:
[----:B------:R-:W-:Y:S05]  /*33c0*/  BSYNC B1 ;  /* 0x0000000000017941 */ /* 0x000fea0003800000 */
.L_x_74:
        /* <DEDUP_REMOVED lines=10> */
.L_x_77:
[----:B------:R-:W-:Y:S05]  /*3470*/  BSYNC B1 ;  /* 0x0000000000017941 */ /* 0x000fea0003800000 */
.L_x_76:
        /* <DEDUP_REMOVED lines=9> */
.L_x_79:
[----:B------:R-:W-:Y:S05]  /*3510*/  BSYNC B1 ;  /* 0x0000000000017941 */ /* 0x000fea0003800000 */
.L_x_78:
        /* <DEDUP_REMOVED lines=9> */
.L_x_81:
[----:B------:R-:W-:Y:S05]  /*35b0*/  BSYNC B1 ;  /* 0x0000000000017941 */ /* 0x000fea0003800000 */
.L_x_80:
        /* <DEDUP_REMOVED lines=10> */
.L_x_83:
[----:B------:R-:W-:Y:S05]  /*3660*/  BSYNC B1 ;  /* 0x0000000000017941 */ /* 0x000fea0003800000 */
.L_x_82:
        /* <DEDUP_REMOVED lines=10> */
.L_x_85:
[----:B------:R-:W-:Y:S05]  /*3710*/  BSYNC B1 ;  /* 0x0000000000017941 */ /* 0x000fea0003800000 */
.L_x_84:
        /* <DEDUP_REMOVED lines=9> */
.L_x_87:
[----:B------:R-:W-:Y:S05]  /*37b0*/  BSYNC B1 ;  /* 0x0000000000017941 */ /* 0x000fea0003800000 */
.L_x_86:
        /* <DEDUP_REMOVED lines=9> */
.L_x_89:
[----:B------:R-:W-:Y:S05]  /*3850*/  BSYNC B1 ;  /* 0x0000000000017941 */ /* 0x000fea0003800000 */
.L_x_88:
        /* <DEDUP_REMOVED lines=10> */
.L_x_91:
[----:B------:R-:W-:Y:S05]  /*3900*/  BSYNC B1 ;  /* 0x0000000000017941 */ /* 0x000fea0003800000 */
.L_x_90:
        /* <DEDUP_REMOVED lines=10> */
.L_x_93:
[----:B------:R-:W-:Y:S05]  /*39b0*/  BSYNC B1 ;  /* 0x0000000000017941 */ /* 0x000fea0003800000 */
.L_x_92:
        /* <DEDUP_REMOVED lines=9> */
.L_x_95:
[----:B------:R-:W-:Y:S05]  /*3a50*/  BSYNC B1 ;  /* 0x0000000000017941 */ /* 0x000fea0003800000 */
.L_x_94:
        /* <DEDUP_REMOVED lines=9> */
.L_x_97:
[----:B------:R-:W-:Y:S05]  /*3af0*/  BSYNC B1 ;  /* 0x0000000000017941 */ /* 0x000fea0003800000 */
.L_x_96:
        /* <DEDUP_REMOVED lines=10> */
.L_x_99:
[----:B------:R-:W-:Y:S05]  /*3ba0*/  BSYNC B1 ;  /* 0x0000000000017941 */ /* 0x000fea0003800000 */
.L_x_98:
        /* <DEDUP_REMOVED lines=10> */
.L_x_101:
[----:B------:R-:W-:Y:S05]  /*3c50*/  BSYNC B1 ;  /* 0x0000000000017941 */ /* 0x000fea0003800000 */
.L_x_100:
        /* <DEDUP_REMOVED lines=9> */
.L_x_103:
[----:B------:R-:W-:Y:S05]  /*3cf0*/  BSYNC B1 ;  /* 0x0000000000017941 */ /* 0x000fea0003800000 */
.L_x_102:
        /* <DEDUP_REMOVED lines=9> */
.L_x_105:
[----:B------:R-:W-:Y:S05]  /*3d90*/  BSYNC B1 ;  /* 0x0000000000017941 */ /* 0x000fea0003800000 */
.L_x_104:
        /* <DEDUP_REMOVED lines=10> */
.L_x_107:
[----:B------:R-:W-:Y:S05]  /*3e40*/  BSYNC B1 ;  /* 0x0000000000017941 */ /* 0x000fea0003800000 */
.L_x_106:
        /* <DEDUP_REMOVED lines=10> */
.L_x_109:
[----:B------:R-:W-:Y:S05]  /*3ef0*/  BSYNC B1 ;  /* 0x0000000000017941 */ /* 0x000fea0003800000 */
.L_x_108:
        /* <DEDUP_REMOVED lines=9> */
.L_x_111:
[----:B------:R-:W-:Y:S05]  /*3f90*/  BSYNC B1 ;  /* 0x0000000000017941 */ /* 0x000fea0003800000 */
.L_x_110:
        /* <DEDUP_REMOVED lines=9> */
.L_x_113:
[----:B------:R-:W-:Y:S05]  /*4030*/  BSYNC B1 ;  /* 0x0000000000017941 */ /* 0x000fea0003800000 */
.L_x_112:
        /* <DEDUP_REMOVED lines=10> */
.L_x_115:
[----:B------:R-:W-:Y:S05]  /*40e0*/  BSYNC B1 ;  /* 0x0000000000017941 */ /* 0x000fea0003800000 */
.L_x_114:
        /* <DEDUP_REMOVED lines=10> */
.L_x_117:
[----:B------:R-:W-:Y:S05]  /*4190*/  BSYNC B1 ;  /* 0x0000000000017941 */ /* 0x000fea0003800000 */
.L_x_116:
        /* <DEDUP_REMOVED lines=9> */
.L_x_119:
[----:B------:R-:W-:Y:S05]  /*4230*/  BSYNC B1 ;  /* 0x0000000000017941 */ /* 0x000fea0003800000 */
.L_x_118:
        /* <DEDUP_REMOVED lines=9> */
.L_x_121:
[----:B------:R-:W-:Y:S05]  /*42d0*/  BSYNC B1 ;  /* 0x0000000000017941 */ /* 0x000fea0003800000 */
.L_x_120:
        /* <DEDUP_REMOVED lines=10> */
.L_x_123:
[----:B------:R-:W-:Y:S05]  /*4380*/  BSYNC B1 ;  /* 0x0000000000017941 */ /* 0x000fea0003800000 */
.L_x_122:
        /* <DEDUP_REMOVED lines=10> */
.L_x_125:
[----:B------:R-:W-:Y:S05]  /*4430*/  BSYNC B1 ;  /* 0x0000000000017941 */ /* 0x000fea0003800000 */
.L_x_124:
        /* <DEDUP_REMOVED lines=9> */
.L_x_127:
[----:B------:R-:W-:Y:S05]  /*44d0*/  BSYNC B1 ;  /* 0x0000000000017941 */ /* 0x000fea0003800000 */
.L_x_126:
        /* <DEDUP_REMOVED lines=9> */
.L_x_129:
[----:B------:R-:W-:Y:S05]  /*4570*/  BSYNC B1 ;  /* 0x0000000000017941 */ /* 0x000fea0003800000 */
.L_x_128:
        /* <DEDUP_REMOVED lines=10> */
.L_x_131:
[----:B------:R-:W-:Y:S05]  /*4620*/  BSYNC B1 ;  /* 0x0000000000017941 */ /* 0x000fea0003800000 */
.L_x_130:
        /* <DEDUP_REMOVED lines=10> */
.L_x_133:
[----:B------:R-:W-:Y:S05]  /*46d0*/  BSYNC B1 ;  /* 0x0000000000017941 */ /* 0x000fea0003800000 */
.L_x_132:
        /* <DEDUP_REMOVED lines=9> */
.L_x_135:
[----:B------:R-:W-:Y:S05]  /*4770*/  BSYNC B1 ;  /* 0x0000000000017941 */ /* 0x000fea0003800000 */
.L_x_134:
        /* <DEDUP_REMOVED lines=9> */
.L_x_137:
[----:B------:R-:W-:Y:S05]  /*4810*/  BSYNC B1 ;  /* 0x0000000000017941 */ /* 0x000fea0003800000 */
.L_x_136:
        /* <DEDUP_REMOVED lines=10> */
.L_x_139:
[----:B------:R-:W-:Y:S05]  /*48c0*/  BSYNC B1 ;  /* 0x0000000000017941 */ /* 0x000fea0003800000 */
.L_x_138:
        /* <DEDUP_REMOVED lines=10> */
.L_x_141:
[----:B------:R-:W-:Y:S05]  /*4970*/  BSYNC B1 ;  /* 0x0000000000017941 */ /* 0x000fea0003800000 */
.L_x_140:
        /* <DEDUP_REMOVED lines=9> */
.L_x_143:
[----:B------:R-:W-:Y:S05]  /*4a10*/  BSYNC B1 ;  /* 0x0000000000017941 */ /* 0x000fea0003800000 */
.L_x_142:
        /* <DEDUP_REMOVED lines=9> */
.L_x_145:
[----:B------:R-:W-:Y:S05]  /*4ab0*/  BSYNC B1 ;  /* 0x0000000000017941 */ /* 0x000fea0003800000 */
.L_x_144:
        /* <DEDUP_REMOVED lines=10> */
.L_x_147:
[----:B------:R-:W-:Y:S05]  /*4b60*/  BSYNC B1 ;  /* 0x0000000000017941 */ /* 0x000fea0003800000 */
.L_x_146:
        /* <DEDUP_REMOVED lines=10> */
.L_x_149:
[----:B------:R-:W-:Y:S05]  /*4c10*/  BSYNC B1 ;  /* 0x0000000000017941 */ /* 0x000fea0003800000 */
.L_x_148:
        /* <DEDUP_REMOVED lines=9> */
.L_x_151:
[----:B------:R-:W-:Y:S05]  /*4cb0*/  BSYNC B1 ;  /* 0x0000000000017941 */ /* 0x000fea0003800000 */
.L_x_150:
        /* <DEDUP_REMOVED lines=9> */
.L_x_153:
[----:B------:R-:W-:Y:S05]  /*4d50*/  BSYNC B1 ;  /* 0x0000000000017941 */ /* 0x000fea0003800000 */
.L_x_152:
        /* <DEDUP_REMOVED lines=10> */
.L_x_155:
[----:B------:R-:W-:Y:S05]  /*4e00*/  BSYNC B1 ;  /* 0x0000000000017941 */ /* 0x000fea0003800000 */
.L_x_154:
        /* <DEDUP_REMOVED lines=10> */
.L_x_157:
[----:B------:R-:W-:Y:S05]  /*4eb0*/  BSYNC B1 ;  /* 0x0000000000017941 */ /* 0x000fea0003800000 */
.L_x_156:
        /* <DEDUP_REMOVED lines=9> */
.L_x_159:
[----:B------:R-:W-:Y:S05]  /*4f50*/  BSYNC B1 ;  /* 0x0000000000017941 */ /* 0x000fea0003800000 */
.L_x_158:
        /* <DEDUP_REMOVED lines=9> */
.L_x_161:
[----:B------:R-:W-:Y:S05]  /*4ff0*/  BSYNC B1 ;  /* 0x0000000000017941 */ /* 0x000fea0003800000 */
.L_x_160:
        /* <DEDUP_REMOVED lines=10> */
.L_x_163:
[----:B------:R-:W-:Y:S05]  /*50a0*/  BSYNC B1 ;  /* 0x0000000000017941 */ /* 0x000fea0003800000 */
.L_x_162:
        /* <DEDUP_REMOVED lines=10> */
.L_x_165:
[----:B------:R-:W-:Y:S05]  /*5150*/  BSYNC B1 ;  /* 0x0000000000017941 */ /* 0x000fea0003800000 */
.L_x_164:
        /* <DEDUP_REMOVED lines=9> */
.L_x_167:
[----:B------:R-:W-:Y:S05]  /*51f0*/  BSYNC B1 ;  /* 0x0000000000017941 */ /* 0x000fea0003800000 */
.L_x_166:
        /* <DEDUP_REMOVED lines=9> */
.L_x_169:
[----:B------:R-:W-:Y:S05]  /*5290*/  BSYNC B1 ;  /* 0x0000000000017941 */ /* 0x000fea0003800000 */
.L_x_168:
        /* <DEDUP_REMOVED lines=10> */
.L_x_171:
[----:B------:R-:W-:Y:S05]  /*5340*/  BSYNC B1 ;  /* 0x0000000000017941 */ /* 0x000fea0003800000 */
.L_x_170:
        /* <DEDUP_REMOVED lines=10> */
.L_x_173:
[----:B------:R-:W-:Y:S05]  /*53f0*/  BSYNC B1 ;  /* 0x0000000000017941 */ /* 0x000fea0003800000 */
.L_x_172:
        /* <DEDUP_REMOVED lines=9> */
.L_x_175:
[----:B------:R-:W-:Y:S05]  /*5490*/  BSYNC B1 ;  /* 0x0000000000017941 */ /* 0x000fea0003800000 */
.L_x_174:
        /* <DEDUP_REMOVED lines=9> */
.L_x_177:
[----:B------:R-:W-:Y:S05]  /*5530*/  BSYNC B1 ;  /* 0x0000000000017941 */ /* 0x000fea0003800000 */
.L_x_176:
        /* <DEDUP_REMOVED lines=10> */
.L_x_179:
[----:B------:R-:W-:Y:S05]  /*55e0*/  BSYNC B1 ;  /* 0x0000000000017941 */ /* 0x000fea0003800000 */
.L_x_178:
        /* <DEDUP_REMOVED lines=10> */
.L_x_181:
[----:B------:R-:W-:Y:S05]  /*5690*/  BSYNC B1 ;  /* 0x0000000000017941 */ /* 0x000fea0003800000 */
.L_x_180:
        /* <DEDUP_REMOVED lines=9> */
.L_x_183:
[----:B------:R-:W-:Y:S05]  /*5730*/  BSYNC B1 ;  /* 0x0000000000017941 */ /* 0x000fea0003800000 */
.L_x_182:
        /* <DEDUP_REMOVED lines=9> */
.L_x_185:
[----:B------:R-:W-:Y:S05]  /*57d0*/  BSYNC B1 ;  /* 0x0000000000017941 */ /* 0x000fea0003800000 */
.L_x_184:
        /* <DEDUP_REMOVED lines=10> */
.L_x_187:
[----:B------:R-:W-:Y:S05]  /*5880*/  BSYNC B1 ;  /* 0x0000000000017941 */ /* 0x000fea0003800000 */
.L_x_186:
        /* <DEDUP_REMOVED lines=10> */
.L_x_189:
[----:B------:R-:W-:Y:S05]  /*5930*/  BSYNC B1 ;  /* 0x0000000000017941 */ /* 0x000fea0003800000 */
.L_x_188:
        /* <DEDUP_REMOVED lines=9> */
.L_x_191:
[----:B------:R-:W-:Y:S05]  /*59d0*/  BSYNC B1 ;  /* 0x0000000000017941 */ /* 0x000fea0003800000 */
.L_x_190:
        /* <DEDUP_REMOVED lines=9> */
.L_x_193:
[----:B------:R-:W-:Y:S05]  /*5a70*/  BSYNC B1 ;  /* 0x0000000000017941 */ /* 0x000fea0003800000 */
.L_x_192:
        /* <DEDUP_REMOVED lines=10> */
.L_x_195:
[----:B------:R-:W-:Y:S05]  /*5b20*/  BSYNC B1 ;  /* 0x0000000000017941 */ /* 0x000fea0003800000 */
.L_x_194:
        /* <DEDUP_REMOVED lines=10> */
.L_x_197:
[----:B------:R-:W-:Y:S05]  /*5bd0*/  BSYNC B1 ;  /* 0x0000000000017941 */ /* 0x000fea0003800000 */
.L_x_196:
        /* <DEDUP_REMOVED lines=9> */
.L_x_199:
[----:B------:R-:W-:Y:S05]  /*5c70*/  BSYNC B1 ;  /* 0x0000000000017941 */ /* 0x000fea0003800000 */
.L_x_198:
        /* <DEDUP_REMOVED lines=9> */
.L_x_201:
[----:B------:R-:W-:Y:S05]  /*5d10*/  BSYNC B1 ;  /* 0x0000000000017941 */ /* 0x000fea0003800000 */
.L_x_200:
        /* <DEDUP_REMOVED lines=10> */
.L_x_203:
[----:B------:R-:W-:Y:S05]  /*5dc0*/  BSYNC B1 ;  /* 0x0000000000017941 */ /* 0x000fea0003800000 */
.L_x_202:
        /* <DEDUP_REMOVED lines=10> */
.L_x_205:
[----:B------:R-:W-:Y:S05]  /*5e70*/  BSYNC B1 ;  /* 0x0000000000017941 */ /* 0x000fea0003800000 */
.L_x_204:
        /* <DEDUP_REMOVED lines=9> */
.L_x_207:
[----:B------:R-:W-:Y:S05]  /*5f10*/  BSYNC B1 ;  /* 0x0000000000017941 */ /* 0x000fea0003800000 */
.L_x_206:
        /* <DEDUP_REMOVED lines=9> */
.L_x_209:
[----:B------:R-:W-:Y:S05]  /*5fb0*/  BSYNC B1 ;  /* 0x0000000000017941 */ /* 0x000fea0003800000 */
.L_x_208:
        /* <DEDUP_REMOVED lines=10> */
.L_x_211:
[----:B------:R-:W-:Y:S05]  /*6060*/  BSYNC B1 ;  /* 0x0000000000017941 */ /* 0x000fea0003800000 */
.L_x_210:
        /* <DEDUP_REMOVED lines=10> */
.L_x_213:
[----:B------:R-:W-:Y:S05]  /*6110*/  BSYNC B1 ;  /* 0x0000000000017941 */ /* 0x000fea0003800000 */
.L_x_212:
        /* <DEDUP_REMOVED lines=9> */
.L_x_215:
[----:B------:R-:W-:Y:S05]  /*61b0*/  BSYNC B1 ;  /* 0x0000000000017941 */ /* 0x000fea0003800000 */
.L_x_214:
        /* <DEDUP_REMOVED lines=9> */
.L_x_217:
[----:B------:R-:W-:Y:S05]  /*6250*/  BSYNC B1 ;  /* 0x0000000000017941 */ /* 0x000fea0003800000 */
.L_x_216:
        /* <DEDUP_REMOVED lines=10> */
.L_x_219:
[----:B------:R-:W-:Y:S05]  /*6300*/  BSYNC B1 ;  /* 0x0000000000017941 */ /* 0x000fea0003800000 */
.L_x_218:
        /* <DEDUP_REMOVED lines=10> */
.L_x_221:
[----:B------:R-:W-:Y:S05]  /*63b0*/  BSYNC B1 ;  /* 0x0000000000017941 */ /* 0x000fea0003800000 */
.L_x_220:
        /* <DEDUP_REMOVED lines=9> */
.L_x_223:
[----:B------:R-:W-:Y:S05]  /*6450*/  BSYNC B1 ;  /* 0x0000000000017941 */ /* 0x000fea0003800000 */
.L_x_222:
        /* <DEDUP_REMOVED lines=9> */
.L_x_225:
[----:B------:R-:W-:Y:S05]  /*64f0*/  BSYNC B1 ;  /* 0x0000000000017941 */ /* 0x000fea0003800000 */
.L_x_224:
        /* <DEDUP_REMOVED lines=10> */
.L_x_227:
[----:B------:R-:W-:Y:S05]  /*65a0*/  BSYNC B1 ;  /* 0x0000000000017941 */ /* 0x000fea0003800000 */
.L_x_226:
        /* <DEDUP_REMOVED lines=10> */
.L_x_229:
[----:B------:R-:W-:Y:S05]  /*6650*/  BSYNC B1 ;  /* 0x0000000000017941 */ /* 0x000fea0003800000 */
.L_x_228:
        /* <DEDUP_REMOVED lines=9> */
.L_x_231:
[----:B------:R-:W-:Y:S05]  /*66f0*/  BSYNC B1 ;  /* 0x0000000000017941 */ /* 0x000fea0003800000 */
.L_x_230:
        /* <DEDUP_REMOVED lines=9> */
.L_x_233:
[----:B------:R-:W-:Y:S05]  /*6790*/  BSYNC B1 ;  /* 0x0000000000017941 */ /* 0x000fea0003800000 */
.L_x_232:
        /* <DEDUP_REMOVED lines=10> */
.L_x_235:
[----:B------:R-:W-:Y:S05]  /*6840*/  BSYNC B1 ;  /* 0x0000000000017941 */ /* 0x000fea0003800000 */
.L_x_234:
        /* <DEDUP_REMOVED lines=10> */
.L_x_237:
[----:B------:R-:W-:Y:S05]  /*68f0*/  BSYNC B1 ;  /* 0x0000000000017941 */ /* 0x000fea0003800000 */
.L_x_236:
        /* <DEDUP_REMOVED lines=9> */
.L_x_239:
[----:B------:R-:W-:Y:S05]  /*6990*/  BSYNC B1 ;  /* 0x0000000000017941 */ /* 0x000fea0003800000 */
.L_x_238:
        /* <DEDUP_REMOVED lines=9> */
.L_x_241:
[----:B------:R-:W-:Y:S05]  /*6a30*/  BSYNC B1 ;  /* 0x0000000000017941 */ /* 0x000fea0003800000 */
.L_x_240:
        /* <DEDUP_REMOVED lines=10> */
.L_x_243:
[----:B------:R-:W-:Y:S05]  /*6ae0*/  BSYNC B1 ;  /* 0x0000000000017941 */ /* 0x000fea0003800000 */
.L_x_242:
        /* <DEDUP_REMOVED lines=10> */
.L_x_245:
[----:B------:R-:W-:Y:S05]  /*6b90*/  BSYNC B1 ;  /* 0x0000000000017941 */ /* 0x000fea0003800000 */
.L_x_244:
        /* <DEDUP_REMOVED lines=9> */
.L_x_247:
[----:B------:R-:W-:Y:S05]  /*6c30*/  BSYNC B1 ;  /* 0x0000000000017941 */ /* 0x000fea0003800000 */
.L_x_246:
        /* <DEDUP_REMOVED lines=9> */
.L_x_249:
[----:B------:R-:W-:Y:S05]  /*6cd0*/  BSYNC B1 ;  /* 0x0000000000017941 */ /* 0x000fea0003800000 */
.L_x_248:
        /* <DEDUP_REMOVED lines=10> */
.L_x_251:
[----:B------:R-:W-:Y:S05]  /*6d80*/  BSYNC B1 ;  /* 0x0000000000017941 */ /* 0x000fea0003800000 */
.L_x_250:
        /* <DEDUP_REMOVED lines=10> */
.L_x_253:
[----:B------:R-:W-:Y:S05]  /*6e30*/  BSYNC B1 ;  /* 0x0000000000017941 */ /* 0x000fea0003800000 */
.L_x_252:
        /* <DEDUP_REMOVED lines=9> */
.L_x_255:
[----:B------:R-:W-:Y:S05]  /*6ed0*/  BSYNC B1 ;  /* 0x0000000000017941 */ /* 0x000fea0003800000 */
.L_x_254:
        /* <DEDUP_REMOVED lines=9> */
.L_x_257:
[----:B------:R-:W-:Y:S05]  /*6f70*/  BSYNC B1 ;  /* 0x0000000000017941 */ /* 0x000fea0003800000 */
.L_x_256:
        /* <DEDUP_REMOVED lines=10> */
.L_x_259:
[----:B------:R-:W-:Y:S05]  /*7020*/  BSYNC B1 ;  /* 0x0000000000017941 */ /* 0x000fea0003800000 */
.L_x_258:
        /* <DEDUP_REMOVED lines=10> */
.L_x_261:
[----:B------:R-:W-:Y:S05]  /*70d0*/  BSYNC B1 ;  /* 0x0000000000017941 */ /* 0x000fea0003800000 */
.L_x_260:
        /* <DEDUP_REMOVED lines=9> */
.L_x_263:
[----:B------:R-:W-:Y:S05]  /*7170*/  BSYNC B1 ;  /* 0x0000000000017941 */ /* 0x000fea0003800000 */
.L_x_262:
        /* <DEDUP_REMOVED lines=9> */
.L_x_265:
[----:B------:R-:W-:Y:S05]  /*7210*/  BSYNC B1 ;  /* 0x0000000000017941 */ /* 0x000fea0003800000 */
.L_x_264:
        /* <DEDUP_REMOVED lines=10> */
.L_x_267:
[----:B------:R-:W-:Y:S05]  /*72c0*/  BSYNC B1 ;  /* 0x0000000000017941 */ /* 0x000fea0003800000 */
.L_x_266:
        /* <DEDUP_REMOVED lines=10> */
.L_x_269:
[----:B------:R-:W-:Y:S05]  /*7370*/  BSYNC B1 ;  /* 0x0000000000017941 */ /* 0x000fea0003800000 */
.L_x_268:
        /* <DEDUP_REMOVED lines=9> */
.L_x_271:
[----:B------:R-:W-:Y:S05]  /*7410*/  BSYNC B1 ;  /* 0x0000000000017941 */ /* 0x000fea0003800000 */
.L_x_270:
        /* <DEDUP_REMOVED lines=9> */
.L_x_273:
[----:B------:R-:W-:Y:S05]  /*74b0*/  BSYNC B1 ;  /* 0x0000000000017941 */ /* 0x000fea0003800000 */
.L_x_272:
        /* <DEDUP_REMOVED lines=10> */
.L_x_275:
[----:B------:R-:W-:Y:S05]  /*7560*/  BSYNC B1 ;  /* 0x0000000000017941 */ /* 0x000fea0003800000 */
.L_x_274:
        /* <DEDUP_REMOVED lines=10> */
.L_x_277:
[----:B------:R-:W-:Y:S05]  /*7610*/  BSYNC B1 ;  /* 0x0000000000017941 */ /* 0x000fea0003800000 */
.L_x_276:
        /* <DEDUP_REMOVED lines=9> */
.L_x_279:
[----:B------:R-:W-:Y:S05]  /*76b0*/  BSYNC B1 ;  /* 0x0000000000017941 */ /* 0x000fea0003800000 */
.L_x_278:
        /* <DEDUP_REMOVED lines=9> */
.L_x_281:
[----:B------:R-:W-:Y:S05]  /*7750*/  BSYNC B1 ;  /* 0x0000000000017941 */ /* 0x000fea0003800000 */
.L_x_280:
        /* <DEDUP_REMOVED lines=10> */
.L_x_283:
[----:B------:R-:W-:Y:S05]  /*7800*/  BSYNC B1 ;  /* 0x0000000000017941 */ /* 0x000fea0003800000 */
.L_x_282:
        /* <DEDUP_REMOVED lines=10> */
.L_x_285:
[----:B------:R-:W-:Y:S05]  /*78b0*/  BSYNC B1 ;  /* 0x0000000000017941 */ /* 0x000fea0003800000 */
.L_x_284:
        /* <DEDUP_REMOVED lines=9> */
.L_x_287:
[----:B------:R-:W-:Y:S05]  /*7950*/  BSYNC B1 ;  /* 0x0000000000017941 */ /* 0x000fea0003800000 */
.L_x_286:
[----:B0----5:R-:W-:Y:S01]  /*7960*/  IMAD.U32 R0, R19, 0x10000, RZ ;  /* 0x0001000013007824 */ /* 0x021fe200078e00ff */
[----:B------:R-:W-:Y:S01]  /*7970*/  ISETP.GT.AND P0, PT, R3, 0x8, P0 ;  /* 0x000000080300780c */ /* 0x000fe20000704270 */
[----:B------:R-:W-:Y:S01]  /*7980*/  @P1 IMAD.MOV.U32 R4, RZ, RZ, R10 ;  /* 0x000000ffff041224 */ /* 0x000fe200078e000a */
[----:B------:R-:W-:Y:S01]  /*7990*/  BSSY B1, `(.L_x_288) ;  /* 0x0000009000017945 */ /* 0x000fe20003800000 */
[----:B------:R-:W-:-:S04]  /*79a0*/  FMUL R5, R0, R155 ;  /* 0x0000009b00057220 */ /* 0x000fc80000400000 */
[----:B------:R-:W-:-:S05]  /*79b0*/  FFMA R5, R150, R154, R5 ;  /* 0x0000009a96057223 */ /* 0x000fca0000000005 */
[----:B------:R-:W-:-:S04]  /*79c0*/  F2FP.BF16.F32.PACK_AB R5, RZ, R5 ;  /* 0x00000005ff05723e */ /* 0x000fc800000010ff */
[----:B------:R-:W-:Y:S01]  /*79d0*/  PRMT R2, R5, 0x7610, R2 ;  /* 0x0000761005027816 */ /* 0x000fe20000000002 */
[----:B------:R-:W-:-:S05]  /*79e0*/  @P1 IMAD.MOV.U32 R5, RZ, RZ, R11 ;  /* 0x000000ffff051224 */ /* 0x000fca00078e000b */
[----:B------:R0:W-:Y:S01]  /*79f0*/  @P1 STG.E.U16 desc[UR36][R4.64+0x1f0], R2 ;  /* 0x0001f00204001986 */ /* 0x0001e2000c101524 */
[----:B------:R-:W-:Y:S05]  /*7a00*/  @!P0 BRA `(.L_x_289) ;  /* 0x0000000000048947 */ /* 0x000fea0003800000 */
[----:B------:R0:W5:Y:S02]  /*7a10*/  LDG.E.LTC128B.U16 R19, desc[UR36][R8.64+0x1f2] ;  /* 0x0001f22408137981 */ /* 0x000164000c1e1520 */
.L_x_289:
[----:B------:R-:W-:Y:S05]  /*7a20*/  BSYNC B1 ;  /* 0x0000000000017941 */ /* 0x000fea0003800000 */
.L_x_288:
[----:B------:R-:W-:Y:S05]  /*7a30*/  @!P0 BRA `(.L_x_290) ;  /* 0x0000002400488947 */ /* 0x000fea0003800000 */
[----:B-----5:R-:W-:-:S04]  /*7a40*/  IMAD.U32 R0, R19, 0x10000, RZ ;  /* 0x0001000013007824 */ /* 0x020fc800078e00ff */
[----:B------:R-:W-:-:S04]  /*7a50*/  FMUL R0, R0, R155 ;  /* 0x0000009b00007220 */ /* 0x000fc80000400000 */
[----:B------:R-:W-:-:S05]  /*7a60*/  FFMA R0, R151, R154, R0 ;  /* 0x0000009a97007223 */ /* 0x000fca0000000000 */
[----:B------:R-:W-:-:S05]  /*7a70*/  F2FP.BF16.F32.PACK_AB R0, RZ, R0 ;  /* 0x00000000ff00723e */ /* 0x000fca00000010ff */
[----:B------:R0:W-:Y:S01]  /*7a80*/  STG.E.U16 desc[UR36][R10.64+0x1f2], R0 ;  /* 0x0001f2000a007986 */ /* 0x0001e2000c101524 */
[----:B------:R-:W-:Y:S05]  /*7a90*/  BRA `(.L_x_290) ;  /* 0x0000002400307947 */ /* 0x000fea0003800000 */
.L_x_37:
[----:B------:R-:W-:Y:S01]  /*7aa0*/  ISETP.GT.AND P0, PT, R0, 0x1, PT ;  /* 0x000000010000780c */ /* 0x000fe20003f04270 */
[----:B------:R-:W-:Y:S01]  /*7ab0*/  ULDC.64 UR4, c[0x0][0x5c0] ;  /* 0x0001700000047ab9 */ /* 0x000fe20000000a00 */
[-C--:B------:R-:W-:Y:S01]  /*7ac0*/  FMUL R24, R24, R154.reuse ;  /* 0x0000009a18187220 */ /* 0x080fe20000400000 */
[-C--:B------:R-:W-:Y:S01]  /*7ad0*/  FMUL R25, R25, R154.reuse ;  /* 0x0000009a19197220 */ /* 0x080fe20000400000 */
[----:B------:R-:W-:Y:S01]  /*7ae0*/  ISETP.GT.AND P3, PT, R3, RZ, P0 ;  /* 0x000000ff0300720c */ /* 0x000fe20000764270 */
[-C--:B------:R-:W-:Y:S01]  /*7af0*/  FMUL R26, R26, R154.reuse ;  /* 0x0000009a1a1a7220 */ /* 0x080fe20000400000 */
[----:B------:R-:W-:Y:S01]  /*7b00*/  LEA R4, P4, R6, UR4, 0x1 ;  /* 0x0000000406047c11 */ /* 0x000fe2000f8808ff */
[----:B------:R-:W-:Y:S01]  /*7b10*/  FMUL R27, R27, R154 ;  /* 0x0000009a1b1b7220 */ /* 0x000fe20000400000 */
[----:B------:R-:W-:Y:S01]  /*7b20*/  F2FP.BF16.F32.PACK_AB R24, RZ, R24 ;  /* 0x00000018ff18723e */ /* 0x000fe200000010ff */
[-C--:B------:R-:W-:Y:S01]  /*7b30*/  FMUL R28, R28, R154.reuse ;  /* 0x0000009a1c1c7220 */ /* 0x080fe20000400000 */
[----:B------:R-:W-:Y:S01]  /*7b40*/  LEA.HI.X R5, R6, UR5, R179, 0x1, P4 ;  /* 0x0000000506057c11 */ /* 0x000fe2000a0f0cb3 */
[-C--:B------:R-:W-:Y:S01]  /*7b50*/  FMUL R29, R29, R154.reuse ;  /* 0x0000009a1d1d7220 */ /* 0x080fe20000400000 */
[----:B------:R-:W-:Y:S01]  /*7b60*/  F2FP.BF16.F32.PACK_AB R25, RZ, R25 ;  /* 0x00000019ff19723e */ /* 0x000fe200000010ff */
[-C--:B------:R-:W-:Y:S01]  /*7b70*/  FMUL R30, R30, R154.reuse ;  /* 0x0000009a1e1e7220 */ /* 0x080fe20000400000 */
[----:B------:R-:W-:Y:S01]  /*7b80*/  SHF.L.U64.HI R11, R10, 0x4, R11 ;  /* 0x000000040a0b7819 */ /* 0x000fe2000001020b */
[----:B------:R-:W-:Y:S01]  /*7b90*/  @P1 STG.E.U16 desc[UR36][R4.64], R24 ;  /* 0x0000001804001986 */ /* 0x000fe2000c101524 */
[----:B------:R-:W-:Y:S01]  /*7ba0*/  ISETP.GT.AND P1, PT, R0, 0x8, PT ;  /* 0x000000080000780c */ /* 0x000fe20003f24270 */
[----:B------:R-:W-:Y:S01]  /*7bb0*/  FMUL R31, R31, R154 ;  /* 0x0000009a1f1f7220 */ /* 0x000fe20000400000 */
[C---:B------:R-:W-:Y:S01]  /*7bc0*/  ISETP.GT.AND P4, PT, R3.reuse, 0x8, P0 ;  /* 0x000000080300780c */ /* 0x040fe20000784270 */
[----:B------:R-:W-:Y:S01]  /*7bd0*/  @P3 STG.E.U16 desc[UR36][R4.64+0x2], R25 ;  /* 0x0000021904003986 */ /* 0x000fe2000c101524 */
[----:B------:R-:W-:Y:S01]  /*7be0*/  LEA R6, P3, R10, R4, 0x4 ;  /* 0x000000040a067211 */ /* 0x000fe200078620ff */
[-C--:B------:R-:W-:Y:S01]  /*7bf0*/  FMUL R32, R32, R154.reuse ;  /* 0x0000009a20207220 */ /* 0x080fe20000400000 */
[----:B------:R-:W-:Y:S01]  /*7c00*/  ISETP.GT.AND P2, PT, R3, 0x8, P2 ;  /* 0x000000080300780c */ /* 0x000fe20001744270 */
[-C--:B------:R-:W-:Y:S01]  /*7c10*/  FMUL R33, R33, R154.reuse ;  /* 0x0000009a21217220 */ /* 0x080fe20000400000 */
[----:B------:R-:W-:Y:S01]  /*7c20*/  ISETP.GT.AND P0, PT, R0, 0x9, PT ;  /* 0x000000090000780c */ /* 0x000fe20003f04270 */
[----:B------:R-:W-:Y:S01]  /*7c30*/  IMAD.X R7, R11, 0x1, R5, P3 ;  /* 0x000000010b077824 */ /* 0x000fe200018e0605 */
[C---:B------:R-:W-:Y:S01]  /*7c40*/  ISETP.GT.AND P5, PT, R3.reuse, RZ, P1 ;  /* 0x000000ff0300720c */ /* 0x040fe20000fa4270 */
[-C--:B------:R-:W-:Y:S01]  /*7c50*/  FMUL R34, R34, R154.reuse ;  /* 0x0000009a22227220 */ /* 0x080fe20000400000 */
[----:B------:R-:W-:Y:S01]  /*7c60*/  ISETP.GT.AND P3, PT, R3, RZ, P0 ;  /* 0x000000ff0300720c */ /* 0x000fe20000764270 */
[----:B------:R-:W-:Y:S01]  /*7c70*/  FMUL R35, R35, R154 ;  /* 0x0000009a23237220 */ /* 0x000fe20000400000 */
[----:B------:R-:W-:Y:S01]  /*7c80*/  F2FP.BF16.F32.PACK_AB R26, RZ, R26 ;  /* 0x0000001aff1a723e */ /* 0x000fe200000010ff */
[-C--:B------:R-:W-:Y:S01]  /*7c90*/  FMUL R36, R36, R154.reuse ;  /* 0x0000009a24247220 */ /* 0x080fe20000400000 */
[----:B------:R-:W-:Y:S01]  /*7ca0*/  F2FP.BF16.F32.PACK_AB R27, RZ, R27 ;  /* 0x0000001bff1b723e */ /* 0x000fe200000010ff */
[----:B------:R-:W-:Y:S01]  /*7cb0*/  FMUL R37, R37, R154 ;  /* 0x0000009a25257220 */ /* 0x000fe20000400000 */
[----:B------:R-:W-:Y:S01]  /*7cc0*/  F2FP.BF16.F32.PACK_AB R28, RZ, R28 ;  /* 0x0000001cff1c723e */ /* 0x000fe200000010ff */
[----:B------:R-:W-:Y:S01]  /*7cd0*/  @P2 STG.E.U16 desc[UR36][R6.64], R26 ;  /* 0x0000001a06002986 */ /* 0x000fe2000c101524 */
[----:B------:R-:W-:Y:S01]  /*7ce0*/  F2FP.BF16.F32.PACK_AB R29, RZ, R29 ;  /* 0x0000001dff1d723e */ /* 0x000fe200000010ff */
[-C--:B------:R-:W-:Y:S01]  /*7cf0*/  FMUL R38, R38, R154.reuse ;  /* 0x0000009a26267220 */ /* 0x080fe20000400000 */
[----:B------:R-:W-:Y:S01]  /*7d00*/  ISETP.GT.AND P2, PT, R3, 0x8, P1 ;  /* 0x000000080300780c */ /* 0x000fe20000f44270 */
[----:B------:R-:W-:Y:S01]  /*7d10*/  @P4 STG.E.U16 desc[UR36][R6.64+0x2], R27 ;  /* 0x0000021b06004986 */ /* 0x000fe2000c101524 */
[----:B------:R-:W-:Y:S01]  /*7d20*/  ISETP.GT.AND P1, PT, R0, 0x10, PT ;  /* 0x000000100000780c */ /* 0x000fe20003f24270 */
[----:B------:R-:W-:Y:S01]  /*7d30*/  FMUL R39, R39, R154 ;  /* 0x0000009a27277220 */ /* 0x000fe20000400000 */
[----:B------:R-:W-:Y:S01]  /*7d40*/  F2FP.BF16.F32.PACK_AB R30, RZ, R30 ;  /* 0x0000001eff1e723e */ /* 0x000fe200000010ff */
[----:B------:R-:W-:Y:S01]  /*7d50*/  @P5 STG.E.U16 desc[UR36][R4.64+0x10], R28 ;  /* 0x0000101c04005986 */ /* 0x000fe2000c101524 */
[C---:B------:R-:W-:Y:S01]  /*7d60*/  ISETP.GT.AND P4, PT, R3.reuse, RZ, P1 ;  /* 0x000000ff0300720c */ /* 0x040fe20000f84270 */
[-C--:B------:R-:W-:Y:S01]  /*7d70*/  FMUL R40, R40, R154.reuse ;  /* 0x0000009a28287220 */ /* 0x080fe20000400000 */
[----:B------:R-:W-:Y:S01]  /*7d80*/  F2FP.BF16.F32.PACK_AB R31, RZ, R31 ;  /* 0x0000001fff1f723e */ /* 0x000fe200000010ff */
[----:B------:R-:W-:Y:S01]  /*7d90*/  @P3 STG.E.U16 desc[UR36][R4.64+0x12], R29 ;  /* 0x0000121d04003986 */ /* 0x000fe2000c101524 */
[----:B------:R-:W-:Y:S01]  /*7da0*/  ISETP.GT.AND P3, PT, R3, 0x8, P0 ;  /* 0x000000080300780c */ /* 0x000fe20000764270 */
[----:B------:R-:W-:Y:S01]  /*7db0*/  FMUL R41, R41, R154 ;  /* 0x0000009a29297220 */ /* 0x000fe20000400000 */
[----:B------:R-:W-:Y:S01]  /*7dc0*/  ISETP.GT.AND P0, PT, R0, 0x11, PT ;  /* 0x000000110000780c */ /* 0x000fe20003f04270 */
[----:B------:R-:W-:Y:S01]  /*7dd0*/  @P2 STG.E.U16 desc[UR36][R6.64+0x10], R30 ;  /* 0x0000101e06002986 */ /* 0x000fe2000c101524 */
[----:B------:R-:W-:Y:S01]  /*7de0*/  F2FP.BF16.F32.PACK_AB R32, RZ, R32 ;  /* 0x00000020ff20723e */ /* 0x000fe200000010ff */
[-C--:B------:R-:W-:Y:S01]  /*7df0*/  FMUL R42, R42, R154.reuse ;  /* 0x0000009a2a2a7220 */ /* 0x080fe20000400000 */
[----:B------:R-:W-:Y:S01]  /*7e00*/  ISETP.GT.AND P5, PT, R3, RZ, P0 ;  /* 0x000000ff0300720c */ /* 0x000fe200007a4270 */
[-C--:B------:R-:W-:Y:S01]  /*7e10*/  FMUL R43, R43, R154.reuse ;  /* 0x0000009a2b2b7220 */ /* 0x080fe20000400000 */
[----:B------:R-:W-:Y:S01]  /*7e20*/  ISETP.GT.AND P2, PT, R3, 0x8, P1 ;  /* 0x000000080300780c */ /* 0x000fe20000f44270 */
[-C--:B------:R-:W-:Y:S01]  /*7e30*/  FMUL R44, R44, R154.reuse ;  /* 0x0000009a2c2c7220 */ /* 0x080fe20000400000 */
[----:B------:R-:W-:Y:S01]  /*7e40*/  ISETP.GT.AND P1, PT, R0, 0x18, PT ;  /* 0x000000180000780c */ /* 0x000fe20003f24270 */
[-C--:B------:R-:W-:Y:S01]  /*7e50*/  FMUL R45, R45, R154.reuse ;  /* 0x0000009a2d2d7220 */ /* 0x080fe20000400000 */
[----:B------:R-:W-:Y:S01]  /*7e60*/  F2FP.BF16.F32.PACK_AB R33, RZ, R33 ;  /* 0x00000021ff21723e */ /* 0x000fe200000010ff */
[----:B------:R-:W-:Y:S01]  /*7e70*/  @P3 STG.E.U16 desc[UR36][R6.64+0x12], R31 ;  /* 0x0000121f06003986 */ /* 0x000fe2000c101524 */
[C---:B------:R-:W-:Y:S01]  /*7e80*/  ISETP.GT.AND P3, PT, R3.reuse, 0x8, P0 ;  /* 0x000000080300780c */ /* 0x040fe20000764270 */
[-C--:B------:R-:W-:Y:S01]  /*7e90*/  FMUL R46, R46, R154.reuse ;  /* 0x0000009a2e2e7220 */ /* 0x080fe20000400000 */
[----:B------:R-:W-:Y:S01]  /*7ea0*/  ISETP.GT.AND P0, PT, R0, 0x19, PT ;  /* 0x000000190000780c */ /* 0x000fe20003f04270 */
[----:B------:R-:W-:Y:S01]  /*7eb0*/  @P4 STG.E.U16 desc[UR36][R4.64+0x20], R32 ;  /* 0x0000202004004986 */ /* 0x000fe2000c101524 */
[----:B------:R-:W-:Y:S01]  /*7ec0*/  ISETP.GT.AND P4, PT, R3, RZ, P1 ;  /* 0x000000ff0300720c */ /* 0x000fe20000f84270 */
[----:B------:R-:W-:Y:S01]  /*7ed0*/  FMUL R47, R47, R154 ;  /* 0x0000009a2f2f7220 */ /* 0x000fe20000400000 */
[----:B------:R-:W-:Y:S01]  /*7ee0*/  F2FP.BF16.F32.PACK_AB R34, RZ, R34 ;  /* 0x00000022ff22723e */ /* 0x000fe200000010ff */
[----:B------:R-:W-:Y:S01]  /*7ef0*/  @P5 STG.E.U16 desc[UR36][R4.64+0x22], R33 ;  /* 0x0000222104005986 */ /* 0x000fe2000c101524 */
[----:B------:R-:W-:Y:S01]  /*7f00*/  ISETP.GT.AND P5, PT, R3, RZ, P0 ;  /* 0x000000ff0300720c */ /* 0x000fe200007a4270 */
[----:B------:R-:W-:Y:S01]  /*7f10*/  FMUL R48, R48, R154 ;  /* 0x0000009a30307220 */ /* 0x000fe20000400000 */
[----:B------:R-:W-:Y:S01]  /*7f20*/  F2FP.BF16.F32.PACK_AB R35, RZ, R35 ;  /* 0x00000023ff23723e */ /* 0x000fe200000010ff */
[----:B------:R-:W-:Y:S01]  /*7f30*/  @P2 STG.E.U16 desc[UR36][R6.64+0x20], R34 ;  /* 0x0000202206002986 */ /* 0x000fe2000c101524 */
[----:B------:R-:W-:Y:S01]  /*7f40*/  F2FP.BF16.F32.PACK_AB R36, RZ, R36 ;  /* 0x00000024ff24723e */ /* 0x000fe200000010ff */
[-C--:B------:R-:W-:Y:S01]  /*7f50*/  FMUL R49, R49, R154.reuse ;  /* 0x0000009a31317220 */ /* 0x080fe20000400000 */
[C---:B------:R-:W-:Y:S01]  /*7f60*/  ISETP.GT.AND P2, PT, R3.reuse, 0x8, P1 ;  /* 0x000000080300780c */ /* 0x040fe20000f44270 */
[----:B------:R-:W-:Y:S01]  /*7f70*/  @P3 STG.E.U16 desc[UR36][R6.64+0x22], R35 ;  /* 0x0000222306003986 */ /* 0x000fe2000c101524 */
[----:B------:R-:W-:Y:S01]  /*7f80*/  ISETP.GT.AND P1, PT, R0, 0x20, PT ;  /* 0x000000200000780c */ /* 0x000fe20003f24270 */
[-C--:B------:R-:W-:Y:S01]  /*7f90*/  FMUL R50, R50, R154.reuse ;  /* 0x0000009a32327220 */ /* 0x080fe20000400000 */
[----:B------:R-:W-:Y:S01]  /*7fa0*/  F2FP.BF16.F32.PACK_AB R37, RZ, R37 ;  /* 0x00000025ff25723e */ /* 0x000fe200000010ff */
[----:B------:R-:W-:Y:S01]  /*7fb0*/  @P4 STG.E.U16 desc[UR36][R4.64+0x30], R36 ;  /* 0x0000302404004986 */ /* 0x000fe2000c101524 */
[----:B------:R-:W-:Y:S01]  /*7fc0*/  ISETP.GT.AND P3, PT, R3, 0x8, P0 ;  /* 0x000000080300780c */ /* 0x000fe20000764270 */
[-C--:B------:R-:W-:Y:S01]  /*7fd0*/  FMUL R51, R51, R154.reuse ;  /* 0x0000009a33337220 */ /* 0x080fe20000400000 */
[----:B------:R-:W-:Y:S01]  /*7fe0*/  ISETP.GT.AND P0, PT, R0, 0x21, PT ;  /* 0x000000210000780c */ /* 0x000fe20003f04270 */
[----:B------:R-:W-:Y:S01]  /*7ff0*/  @P5 STG.E.U16 desc[UR36][R4.64+0x32], R37 ;  /* 0x0000322504005986 */ /* 0x000fe2000c101524 */
[----:B------:R-:W-:Y:S01]  /*8000*/  ISETP.GT.AND P4, PT, R3, RZ, P1 ;  /* 0x000000ff0300720c */ /* 0x000fe20000f84270 */
[----:B------:R-:W-:Y:S01]  /*8010*/  FMUL R52, R52, R154 ;  /* 0x0000009a34347220 */ /* 0x000fe20000400000 */
[----:B------:R-:W-:Y:S01]  /*8020*/  F2FP.BF16.F32.PACK_AB R38, RZ, R38 ;  /* 0x00000026ff26723e */ /* 0x000fe200000010ff */
[-C--:B------:R-:W-:Y:S01]  /*8030*/  FMUL R53, R53, R154.reuse ;  /* 0x0000009a35357220 */ /* 0x080fe20000400000 */
        /* <DEDUP_REMOVED lines=325> */
[----:B------:R-:W-:Y:S01]  /*9490*/  FMUL R151, R151, R154 ;  /* 0x0000009a97977220 */ /* 0x000fe20000400000 */
[----:B------:R-:W-:Y:S01]  /*94a0*/  ISETP.GT.AND P2, PT, R3, 0x8, P1 ;  /* 0x000000080300780c */ /* 0x000fe20000f44270 */
[----:B------:R-:W-:Y:S01]  /*94b0*/  @P3 STG.E.U16 desc[UR36][R6.64+0x132], R103 ;  /* 0x0001326706003986 */ /* 0x000fe2000c101524 */
[----:B------:R-:W-:-:S02]  /*94c0*/  ISETP.GT.AND P1, PT, R0, 0xa8, PT ;  /* 0x000000a80000780c */ /* 0x000fc40003f24270 */
[----:B------:R-:W-:Y:S01]  /*94d0*/  F2FP.BF16.F32.PACK_AB R105, RZ, R105 ;  /* 0x00000069ff69723e */ /* 0x000fe200000010ff */
[----:B------:R-:W-:Y:S01]  /*94e0*/  @P4 STG.E.U16 desc[UR36][R4.64+0x140], R104 ;  /* 0x0001406804004986 */ /* 0x000fe2000c101524 */
[C---:B------:R-:W-:Y:S02]  /*94f0*/  ISETP.GT.AND P3, PT, R3.reuse, 0x8, P0 ;  /* 0x000000080300780c */ /* 0x040fe40000764270 */
[----:B------:R-:W-:Y:S01]  /*9500*/  ISETP.GT.AND P0, PT, R0, 0xa9, PT ;  /* 0x000000a90000780c */ /* 0x000fe20003f04270 */
[----:B------:R-:W-:Y:S01]  /*9510*/  @P5 STG.E.U16 desc[UR36][R4.64+0x142], R105 ;  /* 0x0001426904005986 */ /* 0x000fe2000c101524 */
[C---:B------:R-:W-:Y:S02]  /*9520*/  ISETP.GT.AND P4, PT, R3.reuse, RZ, P1 ;  /* 0x000000ff0300720c */ /* 0x040fe40000f84270 */
[----:B------:R-:W-:Y:S02]  /*9530*/  F2FP.BF16.F32.PACK_AB R106, RZ, R106 ;  /* 0x0000006aff6a723e */ /* 0x000fe400000010ff */
[----:B------:R-:W-:-:S02]  /*9540*/  ISETP.GT.AND P5, PT, R3, RZ, P0 ;  /* 0x000000ff0300720c */ /* 0x000fc400007a4270 */
[----:B------:R-:W-:Y:S01]  /*9550*/  F2FP.BF16.F32.PACK_AB R107, RZ, R107 ;  /* 0x0000006bff6b723e */ /* 0x000fe200000010ff */
[----:B------:R-:W-:Y:S01]  /*9560*/  @P2 STG.E.U16 desc[UR36][R6.64+0x140], R106 ;  /* 0x0001406a06002986 */ /* 0x000fe2000c101524 */
[----:B------:R-:W-:Y:S02]  /*9570*/  F2FP.BF16.F32.PACK_AB R108, RZ, R108 ;  /* 0x0000006cff6c723e */ /* 0x000fe400000010ff */
[C---:B------:R-:W-:Y:S01]  /*9580*/  ISETP.GT.AND P2, PT, R3.reuse, 0x8, P1 ;  /* 0x000000080300780c */ /* 0x040fe20000f44270 */
[----:B------:R-:W-:Y:S01]  /*9590*/  @P3 STG.E.U16 desc[UR36][R6.64+0x142], R107 ;  /* 0x0001426b06003986 */ /* 0x000fe2000c101524 */
[----:B------:R-:W-:Y:S02]  /*95a0*/  ISETP.GT.AND P1, PT, R0, 0xb0, PT ;  /* 0x000000b00000780c */ /* 0x000fe40003f24270 */
[----:B------:R-:W-:Y:S01]  /*95b0*/  F2FP.BF16.F32.PACK_AB R109, RZ, R109 ;  /* 0x0000006dff6d723e */ /* 0x000fe200000010ff */
[----:B------:R-:W-:Y:S01]  /*95c0*/  @P4 STG.E.U16 desc[UR36][R4.64+0x150], R108 ;  /* 0x0001506c04004986 */ /* 0x000fe2000c101524 */
[----:B------:R-:W-:-:S02]  /*95d0*/  ISETP.GT.AND P3, PT, R3, 0x8, P0 ;  /* 0x000000080300780c */ /* 0x000fc40000764270 */
[----:B------:R-:W-:Y:S01]  /*95e0*/  ISETP.GT.AND P0, PT, R0, 0xb1, PT ;  /* 0x000000b10000780c */ /* 0x000fe20003f04270 */
[----:B------:R-:W-:Y:S01]  /*95f0*/  @P5 STG.E.U16 desc[UR36][R4.64+0x152], R109 ;  /* 0x0001526d04005986 */ /* 0x000fe2000c101524 */
[C---:B------:R-:W-:Y:S02]  /*9600*/  ISETP.GT.AND P4, PT, R3.reuse, RZ, P1 ;  /* 0x000000ff0300720c */ /* 0x040fe40000f84270 */
[----:B------:R-:W-:Y:S02]  /*9610*/  F2FP.BF16.F32.PACK_AB R110, RZ, R110 ;  /* 0x0000006eff6e723e */ /* 0x000fe400000010ff */
[----:B------:R-:W-:Y:S02]  /*9620*/  ISETP.GT.AND P5, PT, R3, RZ, P0 ;  /* 0x000000ff0300720c */ /* 0x000fe400007a4270 */
[----:B------:R-:W-:Y:S01]  /*9630*/  F2FP.BF16.F32.PACK_AB R111, RZ, R111 ;  /* 0x0000006fff6f723e */ /* 0x000fe200000010ff */
[----:B------:R-:W-:Y:S01]  /*9640*/  @P2 STG.E.U16 desc[UR36][R6.64+0x150], R110 ;  /* 0x0001506e06002986 */ /* 0x000fe2000c101524 */
[----:B------:R-:W-:-:S02]  /*9650*/  F2FP.BF16.F32.PACK_AB R112, RZ, R112 ;  /* 0x00000070ff70723e */ /* 0x000fc400000010ff */
[C---:B------:R-:W-:Y:S01]  /*9660*/  ISETP.GT.AND P2, PT, R3.reuse, 0x8, P1 ;  /* 0x000000080300780c */ /* 0x040fe20000f44270 */
[----:B------:R-:W-:Y:S01]  /*9670*/  @P3 STG.E.U16 desc[UR36][R6.64+0x152], R111 ;  /* 0x0001526f06003986 */ /* 0x000fe2000c101524 */
[C---:B------:R-:W-:Y:S02]  /*9680*/  ISETP.GT.AND P1, PT, R0.reuse, 0xb8, PT ;  /* 0x000000b80000780c */ /* 0x040fe40003f24270 */
[----:B------:R-:W-:Y:S01]  /*9690*/  F2FP.BF16.F32.PACK_AB R113, RZ, R113 ;  /* 0x00000071ff71723e */ /* 0x000fe200000010ff */
[----:B------:R-:W-:Y:S01]  /*96a0*/  @P4 STG.E.U16 desc[UR36][R4.64+0x160], R112 ;  /* 0x0001607004004986 */ /* 0x000fe2000c101524 */
[C---:B------:R-:W-:Y:S02]  /*96b0*/  ISETP.GT.AND P3, PT, R3.reuse, 0x8, P0 ;  /* 0x000000080300780c */ /* 0x040fe40000764270 */
[----:B------:R-:W-:Y:S01]  /*96c0*/  ISETP.GT.AND P0, PT, R0, 0xb9, PT ;  /* 0x000000b90000780c */ /* 0x000fe20003f04270 */
[----:B------:R-:W-:Y:S01]  /*96d0*/  @P5 STG.E.U16 desc[UR36][R4.64+0x162], R113 ;  /* 0x0001627104005986 */ /* 0x000fe2000c101524 */
[----:B------:R-:W-:-:S02]  /*96e0*/  ISETP.GT.AND P4, PT, R3, RZ, P1 ;  /* 0x000000ff0300720c */ /* 0x000fc40000f84270 */
[----:B------:R-:W-:Y:S02]  /*96f0*/  F2FP.BF16.F32.PACK_AB R114, RZ, R114 ;  /* 0x00000072ff72723e */ /* 0x000fe400000010ff */
[C---:B------:R-:W-:Y:S02]  /*9700*/  ISETP.GT.AND P5, PT, R3.reuse, RZ, P0 ;  /* 0x000000ff0300720c */ /* 0x040fe400007a4270 */
[----:B------:R-:W-:Y:S01]  /*9710*/  F2FP.BF16.F32.PACK_AB R115, RZ, R115 ;  /* 0x00000073ff73723e */ /* 0x000fe200000010ff */
[----:B------:R-:W-:Y:S01]  /*9720*/  @P2 STG.E.U16 desc[UR36][R6.64+0x160], R114 ;  /* 0x0001607206002986 */ /* 0x000fe2000c101524 */
[----:B------:R-:W-:Y:S02]  /*9730*/  F2FP.BF16.F32.PACK_AB R116, RZ, R116 ;  /* 0x00000074ff74723e */ /* 0x000fe400000010ff */
        /* <DEDUP_REMOVED lines=65> */
[----:B------:R-:W-:Y:S02]  /*9b50*/  ISETP.GT.AND P5, PT, R3, RZ, P0 ;  /* 0x000000ff0300720c */ /* 0x000fe400007a4270 */
[----:B------:R-:W-:Y:S02]  /*9b60*/  F2FP.BF16.F32.PACK_AB R134, RZ, R134 ;  /* 0x00000086ff86723e */ /* 0x000fe400000010ff */
[----:B------:R-:W-:Y:S02]  /*9b70*/  F2FP.BF16.F32.PACK_AB R135, RZ, R135 ;  /* 0x00000087ff87723e */ /* 0x000fe400000010ff */
[----:B------:R-:W-:Y:S01]  /*9b80*/  F2FP.BF16.F32.PACK_AB R136, RZ, R136 ;  /* 0x00000088ff88723e */ /* 0x000fe200000010ff */
[----:B------:R-:W-:Y:S01]  /*9b90*/  @P2 STG.E.U16 desc[UR36][R6.64+0x1b0], R134 ;  /* 0x0001b08606002986 */ /* 0x000fe2000c101524 */
[----:B------:R-:W-:-:S02]  /*9ba0*/  F2FP.BF16.F32.PACK_AB R137, RZ, R137 ;  /* 0x00000089ff89723e */ /* 0x000fc400000010ff */
[C---:B------:R-:W-:Y:S01]  /*9bb0*/  ISETP.GT.AND P1, PT, R3.reuse, 0x8, P1 ;  /* 0x000000080300780c */ /* 0x040fe20000f24270 */
[----:B------:R-:W-:Y:S01]  /*9bc0*/  @P3 STG.E.U16 desc[UR36][R6.64+0x1b2], R135 ;  /* 0x0001b28706003986 */ /* 0x000fe2000c101524 */
[C---:B------:R-:W-:Y:S02]  /*9bd0*/  ISETP.GT.AND P2, PT, R3.reuse, 0x8, P0 ;  /* 0x000000080300780c */ /* 0x040fe40000744270 */
[C---:B------:R-:W-:Y:S01]  /*9be0*/  ISETP.GT.AND P0, PT, R0.reuse, 0xe9, PT ;  /* 0x000000e90000780c */ /* 0x040fe20003f04270 */
[----:B------:R-:W-:Y:S01]  /*9bf0*/  @P4 STG.E.U16 desc[UR36][R4.64+0x1c0], R136 ;  /* 0x0001c08804004986 */ /* 0x000fe2000c101524 */
[----:B------:R-:W-:Y:S02]  /*9c00*/  ISETP.GT.AND P4, PT, R0, 0xe8, PT ;  /* 0x000000e80000780c */ /* 0x000fe40003f84270 */
[----:B------:R-:W-:Y:S01]  /*9c10*/  F2FP.BF16.F32.PACK_AB R138, RZ, R138 ;  /* 0x0000008aff8a723e */ /* 0x000fe200000010ff */
[----:B------:R-:W-:Y:S01]  /*9c20*/  @P5 STG.E.U16 desc[UR36][R4.64+0x1c2], R137 ;  /* 0x0001c28904005986 */ /* 0x000fe2000c101524 */
[----:B------:R-:W-:-:S02]  /*9c30*/  ISETP.GT.AND P5, PT, R3, RZ, P4 ;  /* 0x000000ff0300720c */ /* 0x000fc400027a4270 */
[----:B------:R-:W-:Y:S01]  /*9c40*/  F2FP.BF16.F32.PACK_AB R139, RZ, R139 ;  /* 0x0000008bff8b723e */ /* 0x000fe200000010ff */
[----:B------:R-:W-:Y:S01]  /*9c50*/  @P1 STG.E.U16 desc[UR36][R6.64+0x1c0], R138 ;  /* 0x0001c08a06001986 */ /* 0x000fe2000c101524 */
[----:B------:R-:W-:Y:S02]  /*9c60*/  F2FP.BF16.F32.PACK_AB R140, RZ, R140 ;  /* 0x0000008cff8c723e */ /* 0x000fe400000010ff */
[C---:B------:R-:W-:Y:S01]  /*9c70*/  ISETP.GT.AND P3, PT, R3.reuse, RZ, P0 ;  /* 0x000000ff0300720c */ /* 0x040fe20000764270 */
[----:B------:R-:W-:Y:S01]  /*9c80*/  @P2 STG.E.U16 desc[UR36][R6.64+0x1c2], R139 ;  /* 0x0001c28b06002986 */ /* 0x000fe2000c101524 */
[C---:B------:R-:W-:Y:S02]  /*9c90*/  ISETP.GT.AND P4, PT, R3.reuse, 0x8, P4 ;  /* 0x000000080300780c */ /* 0x040fe40002784270 */
[----:B------:R-:W-:Y:S02]  /*9ca0*/  F2FP.BF16.F32.PACK_AB R141, RZ, R141 ;  /* 0x0000008dff8d723e */ /* 0x000fe400000010ff */
[----:B------:R-:W-:Y:S01]  /*9cb0*/  F2FP.BF16.F32.PACK_AB R142, RZ, R142 ;  /* 0x0000008eff8e723e */ /* 0x000fe200000010ff */
[----:B------:R-:W-:Y:S01]  /*9cc0*/  @P5 STG.E.U16 desc[UR36][R4.64+0x1d0], R140 ;  /* 0x0001d08c04005986 */ /* 0x000fe2000c101524 */
[----:B------:R-:W-:-:S02]  /*9cd0*/  ISETP.GT.AND P5, PT, R3, 0x8, P0 ;  /* 0x000000080300780c */ /* 0x000fc400007a4270 */
[----:B------:R-:W-:Y:S02]  /*9ce0*/  F2FP.BF16.F32.PACK_AB R143, RZ, R143 ;  /* 0x0000008fff8f723e */ /* 0x000fe400000010ff */
[C---:B------:R-:W-:Y:S01]  /*9cf0*/  ISETP.GT.AND P0, PT, R0.reuse, 0xf1, PT ;  /* 0x000000f10000780c */ /* 0x040fe20003f04270 */
[----:B------:R-:W-:Y:S01]  /*9d00*/  @P3 STG.E.U16 desc[UR36][R4.64+0x1d2], R141 ;  /* 0x0001d28d04003986 */ /* 0x000fe2000c101524 */
[----:B------:R-:W-:Y:S02]  /*9d10*/  ISETP.GT.AND P3, PT, R0, 0xf0, PT ;  /* 0x000000f00000780c */ /* 0x000fe40003f64270 */
[----:B------:R-:W-:Y:S01]  /*9d20*/  F2FP.BF16.F32.PACK_AB R144, RZ, R144 ;  /* 0x00000090ff90723e */ /* 0x000fe200000010ff */
[----:B------:R-:W-:Y:S01]  /*9d30*/  @P4 STG.E.U16 desc[UR36][R6.64+0x1d0], R142 ;  /* 0x0001d08e06004986 */ /* 0x000fe2000c101524 */
[C---:B------:R-:W-:Y:S02]  /*9d40*/  ISETP.GT.AND P4, PT, R3.reuse, RZ, P3 ;  /* 0x000000ff0300720c */ /* 0x040fe40001f84270 */
[C---:B------:R-:W-:Y:S01]  /*9d50*/  ISETP.GT.AND P3, PT, R3.reuse, 0x8, P3 ;  /* 0x000000080300780c */ /* 0x040fe20001f64270 */
[----:B------:R-:W-:Y:S01]  /*9d60*/  @P5 STG.E.U16 desc[UR36][R6.64+0x1d2], R143 ;  /* 0x0001d28f06005986 */ /* 0x000fe2000c101524 */
[----:B------:R-:W-:-:S02]  /*9d70*/  ISETP.GT.AND P5, PT, R3, RZ, P0 ;  /* 0x000000ff0300720c */ /* 0x000fc400007a4270 */
[----:B------:R-:W-:Y:S02]  /*9d80*/  F2FP.BF16.F32.PACK_AB R145, RZ, R145 ;  /* 0x00000091ff91723e */ /* 0x000fe400000010ff */
[C---:B------:R-:W-:Y:S02]  /*9d90*/  ISETP.GT.AND P0, PT, R3.reuse, 0x8, P0 ;  /* 0x000000080300780c */ /* 0x040fe40000704270 */
[C---:B------:R-:W-:Y:S02]  /*9da0*/  ISETP.GT.AND P1, PT, R0.reuse, 0xf9, PT ;  /* 0x000000f90000780c */ /* 0x040fe40003f24270 */
[----:B------:R-:W-:Y:S01]  /*9db0*/  ISETP.GT.AND P2, PT, R0, 0xf8, PT ;  /* 0x000000f80000780c */ /* 0x000fe20003f44270 */
[----:B------:R-:W-:Y:S01]  /*9dc0*/  @P4 STG.E.U16 desc[UR36][R4.64+0x1e0], R144 ;  /* 0x0001e09004004986 */ /* 0x000fe2000c101524 */
[C---:B------:R-:W-:Y:S01]  /*9dd0*/  ISETP.GT.AND P4, PT, R3.reuse, RZ, P1 ;  /* 0x000000ff0300720c */ /* 0x040fe20000f84270 */
[----:B------:R-:W-:Y:S01]  /*9de0*/  @P3 IMAD.MOV.U32 R2, RZ, RZ, R6 ;  /* 0x000000ffff023224 */ /* 0x000fe200078e0006 */
[C---:B------:R-:W-:Y:S01]  /*9df0*/  ISETP.GT.AND P1, PT, R3.reuse, 0x8, P1 ;  /* 0x000000080300780c */ /* 0x040fe20000f24270 */
[----:B------:R-:W-:Y:S01]  /*9e00*/  @P5 STG.E.U16 desc[UR36][R4.64+0x1e2], R145 ;  /* 0x0001e29104005986 */ /* 0x000fe2000c101524 */
[----:B------:R-:W-:-:S02]  /*9e10*/  ISETP.GT.AND P5, PT, R3, RZ, P2 ;  /* 0x000000ff0300720c */ /* 0x000fc400017a4270 */
[----:B------:R-:W-:Y:S01]  /*9e20*/  ISETP.GT.AND P2, PT, R3, 0x8, P2 ;  /* 0x000000080300780c */ /* 0x000fe20001744270 */
[----:B------:R-:W-:Y:S01]  /*9e30*/  @P3 IMAD.MOV.U32 R3, RZ, RZ, R7 ;  /* 0x000000ffff033224 */ /* 0x000fe200078e0007 */
[----:B------:R-:W-:Y:S02]  /*9e40*/  F2FP.BF16.F32.PACK_AB R146, RZ, R146 ;  /* 0x00000092ff92723e */ /* 0x000fe400000010ff */
[----:B------:R-:W-:Y:S02]  /*9e50*/  F2FP.BF16.F32.PACK_AB R147, RZ, R147 ;  /* 0x00000093ff93723e */ /* 0x000fe400000010ff */
[----:B------:R-:W-:Y:S01]  /*9e60*/  F2FP.BF16.F32.PACK_AB R148, RZ, R148 ;  /* 0x00000094ff94723e */ /* 0x000fe200000010ff */
[----:B------:R0:W-:Y:S01]  /*9e70*/  @P3 STG.E.U16 desc[UR36][R2.64+0x1e0], R146 ;  /* 0x0001e09202003986 */ /* 0x0001e2000c101524 */
[----:B------:R-:W-:Y:S02]  /*9e80*/  F2FP.BF16.F32.PACK_AB R149, RZ, R149 ;  /* 0x00000095ff95723e */ /* 0x000fe400000010ff */
[----:B------:R-:W-:-:S02]  /*9e90*/  F2FP.BF16.F32.PACK_AB R150, RZ, R150 ;  /* 0x00000096ff96723e */ /* 0x000fc400000010ff */
[----:B------:R-:W-:Y:S01]  /*9ea0*/  F2FP.BF16.F32.PACK_AB R151, RZ, R151 ;  /* 0x00000097ff97723e */ /* 0x000fe200000010ff */
[----:B0-----:R-:W-:Y:S02]  /*9eb0*/  @P0 IMAD.MOV.U32 R2, RZ, RZ, R6 ;  /* 0x000000ffff020224 */ /* 0x001fe400078e0006 */
[----:B------:R-:W-:-:S05]  /*9ec0*/  @P0 IMAD.MOV.U32 R3, RZ, RZ, R7 ;  /* 0x000000ffff030224 */ /* 0x000fca00078e0007 */
[----:B------:R0:W-:Y:S02]  /*9ed0*/  @P0 STG.E.U16 desc[UR36][R2.64+0x1e2], R147 ;  /* 0x0001e29302000986 */ /* 0x0001e4000c101524 */
[----:B0-----:R-:W-:Y:S02]  /*9ee0*/  @P5 IMAD.MOV.U32 R2, RZ, RZ, R4 ;  /* 0x000000ffff025224 */ /* 0x001fe400078e0004 */
[----:B------:R-:W-:-:S05]  /*9ef0*/  @P5 IMAD.MOV.U32 R3, RZ, RZ, R5 ;  /* 0x000000ffff035224 */ /* 0x000fca00078e0005 */
[----:B------:R0:W-:Y:S04]  /*9f00*/  @P5 STG.E.U16 desc[UR36][R2.64+0x1f0], R148 ;  /* 0x0001f09402005986 */ /* 0x0001e8000c101524 */
[----:B------:R1:W-:Y:S01]  /*9f10*/  @P4 STG.E.U16 desc[UR36][R4.64+0x1f2], R149 ;  /* 0x0001f29504004986 */ /* 0x0003e2000c101524 */
[----:B0-----:R-:W-:Y:S02]  /*9f20*/  @P2 IMAD.MOV.U32 R2, RZ, RZ, R6 ;  /* 0x000000ffff022224 */ /* 0x001fe400078e0006 */
[----:B------:R-:W-:-:S05]  /*9f30*/  @P2 IMAD.MOV.U32 R3, RZ, RZ, R7 ;  /* 0x000000ffff032224 */ /* 0x000fca00078e0007 */
[----:B------:R1:W-:Y:S04]  /*9f40*/  @P2 STG.E.U16 desc[UR36][R2.64+0x1f0], R150 ;  /* 0x0001f09602002986 */ /* 0x0003e8000c101524 */
[----:B------:R1:W-:Y:S02]  /*9f50*/  @P1 STG.E.U16 desc[UR36][R6.64+0x1f2], R151 ;  /* 0x0001f29706001986 */ /* 0x0003e4000c101524 */
.L_x_290:
[----:B------:R-:W-:Y:S05]  /*9f60*/  BSYNC B0 ;  /* 0x0000000000007941 */ /* 0x000fea0003800000 */
.L_x_36:
[----:B01----:R-:W2:Y:S01]  /*9f70*/  LDL.64 R2, [R1] ;  /* 0x0000000001027983 */ /* 0x003ea20000100a00 */
[----:B------:R-:W-:Y:S01]  /*9f80*/  ULDC.64 UR4, c[0x0][0x650] ;  /* 0x0001940000047ab9 */ /* 0x000fe20000000a00 */
[----:B------:R0:W-:Y:S01]  /*9f90*/  SYNCS.ARRIVE.TRANS64.A1T0 RZ, [R162+UR45], RZ ;  /* 0x000000ffa2ff79a7 */ /* 0x0001e2000810002d */
[----:B------:R-:W-:Y:S01]  /*9fa0*/  PRMT R0, RZ, 0x7610, R0 ;  /* 0x00007610ff007816 */ /* 0x000fe20000000000 */
[----:B-----5:R-:W-:Y:S02]  /*9fb0*/  IMAD.MOV.U32 R19, RZ, RZ, -0x1 ;  /* 0xffffffffff137424 */ /* 0x020fe400078e00ff */
[----:B------:R-:W-:Y:S01]  /*9fc0*/  IMAD.MOV.U32 R22, RZ, RZ, -0x1 ;  /* 0xffffffffff167424 */ /* 0x000fe200078e00ff */
[----:B--2---:R-:W-:-:S04]  /*9fd0*/  LEA R18, P0, R2, R18, 0x1 ;  /* 0x0000001202127211 */ /* 0x004fc800078008ff */
[----:B------:R-:W-:Y:S01]  /*9fe0*/  LEA.HI.X R17, R2, R17, R23, 0x1, P0 ;  /* 0x0000001102117211 */ /* 0x000fe200000f0c17 */
[----:B------:R-:W-:Y:S01]  /*9ff0*/  IMAD.MOV.U32 R2, RZ, RZ, -0x1 ;  /* 0xffffffffff027424 */ /* 0x000fe200078e00ff */
[----:B------:R-:W-:-:S04]  /*a000*/  ISETP.GE.U32.AND P0, PT, R18, UR4, PT ;  /* 0x0000000412007c0c */ /* 0x000fc8000bf06070 */
[----:B------:R-:W-:-:S13]  /*a010*/  ISETP.GE.U32.AND.EX P0, PT, R17, UR5, PT, P0 ;  /* 0x0000000511007c0c */ /* 0x000fda000bf06100 */
[----:B0-----:R-:W-:Y:S05]  /*a020*/  @P0 BRA `(.L_x_291) ;  /* 0x0000000400700947 */ /* 0x001fea0003800000 */
[----:B------:R-:W0:Y:S01]  /*a030*/  S2R R10, SR_CTAID.X ;  /* 0x00000000000a7919 */ /* 0x000e220000002500 */
[----:B------:R-:W1:Y:S01]  /*a040*/  LDC.64 R8, c[0x0][0x628] ;  /* 0x00018a00ff087b82 */ /* 0x000e620000000a00 */
[----:B------:R-:W-:Y:S01]  /*a050*/  ULDC UR4, c[0x0][0x150] ;  /* 0x0000540000047ab9 */ /* 0x000fe20000000800 */
[----:B---34-:R-:W-:Y:S01]  /*a060*/  IMAD.MOV.U32 R6, RZ, RZ, R18 ;  /* 0x000000ffff067224 */ /* 0x018fe200078e0012 */
[----:B------:R-:W2:Y:S01]  /*a070*/  S2R R20, SR_CTAID.Y ;  /* 0x0000000000147919 */ /* 0x000ea20000002600 */
[----:B------:R-:W-:-:S04]  /*a080*/  IMAD.MOV.U32 R7, RZ, RZ, R17 ;  /* 0x000000ffff077224 */ /* 0x000fc800078e0011 */
[----:B------:R-:W3:Y:S08]  /*a090*/  LDC R15, c[0x0][0x144] ;  /* 0x00005100ff0f7b82 */ /* 0x000ef00000000800 */
[----:B------:R-:W4:Y:S08]  /*a0a0*/  LDC R0, c[0x0][0x630] ;  /* 0x00018c00ff007b82 */ /* 0x000f300000000800 */
[----:B------:R-:W2:Y:S01]  /*a0b0*/  LDC.64 R12, c[0x0][0x620] ;  /* 0x00018800ff0c7b82 */ /* 0x000ea20000000a00 */
[----:B-1----:R-:W-:-:S04]  /*a0c0*/  ISETP.NE.U32.AND P0, PT, R8, RZ, PT ;  /* 0x000000ff0800720c */ /* 0x002fc80003f05070 */
[----:B------:R-:W-:Y:S02]  /*a0d0*/  ISETP.NE.AND.EX P0, PT, R9, RZ, PT, P0 ;  /* 0x000000ff0900720c */ /* 0x000fe40003f05300 */
[----:B0-----:R-:W-:-:S05]  /*a0e0*/  I2FP.F32.U32 R2, R10 ;  /* 0x0000000a00027245 */ /* 0x001fca0000201000 */
[----:B------:R-:W-:-:S04]  /*a0f0*/  FMUL R2, R2, UR4 ;  /* 0x0000000402027c20 */ /* 0x000fc80008400000 */
[----:B------:R0:W1:Y:S02]  /*a100*/  F2I.U32.TRUNC.NTZ R14, R2 ;  /* 0x00000002000e7305 */ /* 0x000064000020f000 */
[----:B---34-:R-:W-:Y:S05]  /*a110*/  @!P0 BRA `(.L_x_292) ;  /* 0x0000000000288947 */ /* 0x018fea0003800000 */
[----:B------:R-:W3:Y:S02]  /*a120*/  LDC R3, c[0x0][0x634] ;  /* 0x00018d00ff037b82 */ /* 0x000ee40000000800 */
[----:B---3--:R-:W-:-:S05]  /*a130*/  IADD3 R7, P0, R18, R3, RZ ;  /* 0x0000000312077210 */ /* 0x008fca0007f1e0ff */
[----:B------:R-:W-:-:S04]  /*a140*/  IMAD.X R11, RZ, RZ, R17, P0 ;  /* 0x000000ffff0b7224 */ /* 0x000fc800000e0611 */
[----:B0-----:R-:W-:-:S04]  /*a150*/  IMAD.WIDE.U32 R2, R11, R8, RZ ;  /* 0x000000080b027225 */ /* 0x001fc800078e00ff */
[----:B------:R-:W-:-:S04]  /*a160*/  IMAD.WIDE.U32 R4, P0, R7, R9, R2 ;  /* 0x0000000907047225 */ /* 0x000fc80007800002 */
[----:B------:R-:W-:-:S04]  /*a170*/  IMAD.WIDE.U32 R2, R7, R8, RZ ;  /* 0x0000000807027225 */ /* 0x000fc800078e00ff */
[----:B------:R-:W-:Y:S01]  /*a180*/  IMAD.X R7, RZ, RZ, RZ, P0 ;  /* 0x000000ffff077224 */ /* 0x000fe200000e06ff */
[----:B------:R-:W-:Y:S01]  /*a190*/  IADD3 RZ, P0, R3, R4, RZ ;  /* 0x0000000403ff7210 */ /* 0x000fe20007f1e0ff */
[----:B------:R-:W-:-:S04]  /*a1a0*/  IMAD.MOV.U32 R6, RZ, RZ, R5 ;  /* 0x000000ffff067224 */ /* 0x000fc800078e0005 */
[----:B------:R-:W-:-:S08]  /*a1b0*/  IMAD.WIDE.U32.X R6, R11, R9, R6, P0 ;  /* 0x000000090b067225 */ /* 0x000fd000000e0406 */
.L_x_292:
[----:B------:R-:W3:Y:S01]  /*a1c0*/  LDC.64 R26, c[0x0][0x640] ;  /* 0x00019000ff1a7b82 */ /* 0x000ee20000000a00 */
[-C--:B------:R-:W-:Y:S01]  /*a1d0*/  SHF.R.U64 R11, R6, R0.reuse, R7 ;  /* 0x00000000060b7219 */ /* 0x080fe20000001207 */
[----:B------:R-:W-:Y:S01]  /*a1e0*/  IMAD.MOV.U32 R19, RZ, RZ, R17 ;  /* 0x000000ffff137224 */ /* 0x000fe200078e0011 */
[----:B------:R-:W-:Y:S01]  /*a1f0*/  SHF.R.U32.HI R0, RZ, R0, R7 ;  /* 0x00000000ff007219 */ /* 0x000fe20000011607 */
[----:B-1----:R-:W-:Y:S01]  /*a200*/  IMAD.MOV R14, RZ, RZ, -R14 ;  /* 0x000000ffff0e7224 */ /* 0x002fe200078e0a0e */
[----:B------:R-:W-:Y:S01]  /*a210*/  IADD3 R5, P0, RZ, -R11, RZ ;  /* 0x8000000bff057210 */ /* 0x000fe20007f1e0ff */
[----:B------:R-:W-:Y:S01]  /*a220*/  ULDC UR4, c[0x0][0x154] ;  /* 0x0000550000047ab9 */ /* 0x000fe20000000800 */
[----:B------:R-:W-:Y:S01]  /*a230*/  IMAD.MOV.U32 R7, RZ, RZ, 0x1 ;  /* 0x00000001ff077424 */ /* 0x000fe200078e00ff */
[----:B------:R-:W1:Y:S01]  /*a240*/  LDC R4, c[0x0][0x618] ;  /* 0x00018600ff047b82 */ /* 0x000e620000000800 */
[----:B------:R-:W-:Y:S02]  /*a250*/  IMAD R22, R15, R14, R10 ;  /* 0x0000000e0f167224 */ /* 0x000fe400078e020a */
[----:B------:R-:W-:-:S04]  /*a260*/  IMAD.X R3, RZ, RZ, ~R0, P0 ;  /* 0x000000ffff037224 */ /* 0x000fc800000e0e00 */
[-C--:B--2---:R-:W-:Y:S01]  /*a270*/  IMAD R0, R3, R12.reuse, RZ ;  /* 0x0000000c03007224 */ /* 0x084fe200078e02ff */
[----:B------:R-:W2:Y:S01]  /*a280*/  LDC R6, c[0x0][0x608] ;  /* 0x00018200ff067b82 */ /* 0x000ea20000000800 */
[----:B0-----:R-:W-:-:S04]  /*a290*/  IMAD.WIDE.U32 R2, R5, R12, R18 ;  /* 0x0000000c05027225 */ /* 0x001fc800078e0012 */
[----:B------:R-:W-:Y:S01]  /*a2a0*/  IMAD R5, R5, R13, R0 ;  /* 0x0000000d05057224 */ /* 0x000fe200078e0200 */
[----:B------:R-:W-:Y:S02]  /*a2b0*/  I2FP.F32.U32 R0, R20 ;  /* 0x0000001400007245 */ /* 0x000fe40000201000 */
[----:B------:R-:W0:Y:S01]  /*a2c0*/  LDC R24, c[0x0][0x658] ;  /* 0x00019600ff187b82 */ /* 0x000e220000000800 */
[----:B------:R-:W-:Y:S01]  /*a2d0*/  IMAD.IADD R3, R3, 0x1, R5 ;  /* 0x0000000103037824 */ /* 0x000fe200078e0205 */
[----:B---3--:R-:W-:Y:S01]  /*a2e0*/  ISETP.NE.U32.AND P0, PT, R26, RZ, PT ;  /* 0x000000ff1a00720c */ /* 0x008fe20003f05070 */
[----:B------:R-:W-:Y:S01]  /*a2f0*/  FMUL R0, R0, UR4 ;  /* 0x0000000400007c20 */ /* 0x000fe20008400000 */
[----:B------:R-:W-:Y:S02]  /*a300*/  IMAD.MOV.U32 R5, RZ, RZ, -0x1 ;  /* 0xffffffffff057424 */ /* 0x000fe400078e00ff */
[----:B------:R-:W-:Y:S01]  /*a310*/  ISETP.NE.AND.EX P0, PT, R27, RZ, PT, P0 ;  /* 0x000000ff1b00720c */ /* 0x000fe20003f05300 */
[----:B------:R3:W4:Y:S01]  /*a320*/  F2I.U32.TRUNC.NTZ R12, R0 ;  /* 0x00000000000c7305 */ /* 0x000722000020f000 */
[----:B------:R-:W3:Y:S01]  /*a330*/  LDC R15, c[0x0][0x148] ;  /* 0x00005200ff0f7b82 */ /* 0x000ee20000000800 */
[----:B-1----:R-:W-:-:S02]  /*a340*/  SHF.R.U64 R10, R2, R4, R3 ;  /* 0x00000004020a7219 */ /* 0x002fc40000001203 */
[----:B------:R-:W-:-:S05]  /*a350*/  SHF.R.U32.HI R3, RZ, R4, R3 ;  /* 0x00000004ff037219 */ /* 0x000fca0000011603 */
[----:B------:R-:W1:Y:S01]  /*a360*/  LDC R14, c[0x0][0x600] ;  /* 0x00018000ff0e7b82 */ /* 0x000e620000000800 */
[-CC-:B--2---:R-:W-:Y:S02]  /*a370*/  SHF.R.U64 R8, R10, R6.reuse, R3.reuse ;  /* 0x000000060a087219 */ /* 0x184fe40000001203 */
[----:B------:R-:W-:-:S05]  /*a380*/  SHF.R.U32.HI R3, RZ, R6, R3 ;  /* 0x00000006ff037219 */ /* 0x000fca0000011603 */
[----:B------:R-:W2:Y:S01]  /*a390*/  LDC R21, c[0x0][0x648] ;  /* 0x00019200ff157b82 */ /* 0x000ea20000000800 */
[-CC-:B0-----:R-:W-:Y:S02]  /*a3a0*/  SHF.R.U64 R13, R8, R24.reuse, R3.reuse ;  /* 0x00000018080d7219 */ /* 0x181fe40000001203 */
[-C--:B------:R-:W-:Y:S02]  /*a3b0*/  SHF.L.U32 R5, R5, R24.reuse, RZ ;  /* 0x0000001805057219 */ /* 0x080fe400000006ff */
[-C--:B------:R-:W-:Y:S01]  /*a3c0*/  SHF.R.U32.HI R3, RZ, R24.reuse, R3 ;  /* 0x00000018ff037219 */ /* 0x080fe20000011603 */
[----:B------:R-:W-:Y:S01]  /*a3d0*/  IMAD.MOV.U32 R2, RZ, RZ, R13 ;  /* 0x000000ffff027224 */ /* 0x000fe200078e000d */
[----:B------:R-:W-:Y:S01]  /*a3e0*/  SHF.L.U32 R24, R7, R24, RZ ;  /* 0x0000001807187219 */ /* 0x000fe200000006ff */
[----:B------:R-:W0:Y:S01]  /*a3f0*/  LDC R25, c[0x0][0x638] ;  /* 0x00018e00ff197b82 */ /* 0x000e220000000800 */
[----:B------:R-:W-:-:S07]  /*a400*/  LOP3.LUT R19, RZ, R5, RZ, 0x33, !PT ;  /* 0x00000005ff137212 */ /* 0x000fce00078e33ff */
[----:B------:R-:W0:Y:S01]  /*a410*/  LDC R28, c[0x0][0x610] ;  /* 0x00018400ff1c7b82 */ /* 0x000e220000000800 */
[----:B----4-:R-:W-:Y:S05]  /*a420*/  @!P0 BRA `(.L_x_293) ;  /* 0x0000000000288947 */ /* 0x010fea0003800000 */
[----:B---3--:R-:W3:Y:S02]  /*a430*/  LDC R0, c[0x0][0x64c] ;  /* 0x00019300ff007b82 */ /* 0x008ee40000000800 */
[----:B---3--:R-:W-:-:S05]  /*a440*/  IADD3 R7, P0, R13, R0, RZ ;  /* 0x000000000d077210 */ /* 0x008fca0007f1e0ff */
        /* <DEDUP_REMOVED lines=8> */
.L_x_293:
[----:B------:R-:W4:Y:S01]  /*a4d0*/  LDC R4, c[0x0][0x65c] ;  /* 0x00019700ff047b82 */ /* 0x000f220000000800 */
[----:B--23--:R-:W-:Y:S01]  /*a4e0*/  SHF.R.U64 R0, R2, R21, R3 ;  /* 0x0000001502007219 */ /* 0x00cfe20000001203 */
[----:B-1----:R-:W-:Y:S01]  /*a4f0*/  VIADD R3, R14, 0xffffffff ;  /* 0xffffffff0e037836 */ /* 0x002fe20000000000 */
[----:B------:R-:W-:Y:S01]  /*a500*/  LOP3.LUT R19, R8, R19, RZ, 0xc0, !PT ;  /* 0x0000001308137212 */ /* 0x000fe200078ec0ff */
[----:B------:R-:W-:Y:S02]  /*a510*/  IMAD.MOV R12, RZ, RZ, -R12 ;  /* 0x000000ffff0c7224 */ /* 0x000fe400078e0a0c */
[----:B------:R-:W-:Y:S01]  /*a520*/  IMAD.MOV R2, RZ, RZ, -R0 ;  /* 0x000000ffff027224 */ /* 0x000fe200078e0a00 */
[----:B------:R-:W-:Y:S01]  /*a530*/  LOP3.LUT R3, R10, R3, RZ, 0xc0, !PT ;  /* 0x000000030a037212 */ /* 0x000fe200078ec0ff */
[----:B------:R-:W-:Y:S02]  /*a540*/  IMAD R19, R24, R0, R19 ;  /* 0x0000000018137224 */ /* 0x000fe400078e0213 */
[----:B0-----:R-:W-:-:S04]  /*a550*/  IMAD R0, R2, R25, R13 ;  /* 0x0000001902007224 */ /* 0x001fc800078e020d */
[----:B------:R-:W-:Y:S01]  /*a560*/  IMAD R2, R0, R14, R3 ;  /* 0x0000000e00027224 */ /* 0x000fe200078e0203 */
[----:B----4-:R-:W-:Y:S01]  /*a570*/  ISETP.NE.AND P0, PT, R4, 0x1, PT ;  /* 0x000000010400780c */ /* 0x010fe20003f05270 */
[----:B------:R-:W-:-:S05]  /*a580*/  IMAD.MOV.U32 R4, RZ, RZ, 0x1 ;  /* 0x00000001ff047424 */ /* 0x000fca00078e00ff */
[----:B------:R-:W-:-:S07]  /*a590*/  PRMT R0, R4, 0x7610, R0 ;  /* 0x0000761004007816 */ /* 0x000fce0000000000 */
[----:B------:R-:W-:-:S04]  /*a5a0*/  @P0 IMAD R22, R15, R12, R20 ;  /* 0x0000000c0f160224 */ /* 0x000fc800078e0214 */
[----:B------:R-:W-:-:S05]  /*a5b0*/  IMAD R19, R19, R28, R22 ;  /* 0x0000001c13137224 */ /* 0x000fca00078e0216 */
[----:B------:R-:W-:Y:S02]  /*a5c0*/  SEL R22, R2, R19, !P0 ;  /* 0x0000001302167207 */ /* 0x000fe40004000000 */
[----:B------:R-:W-:Y:S01]  /*a5d0*/  SEL R19, R19, R2, !P0 ;  /* 0x0000000213137207 */ /* 0x000fe20004000000 */
[----:B------:R-:W-:-:S07]  /*a5e0*/  IMAD.MOV.U32 R2, RZ, RZ, R11 ;  /* 0x000000ffff027224 */ /* 0x000fce00078e000b */
.L_x_291:
[----:B------:R-:W-:Y:S02]  /*a5f0*/  LOP3.LUT P0, RZ, R0, 0xff, RZ, 0xc0, !PT ;  /* 0x000000ff00ff7812 */ /* 0x000fe4000780c0ff */
[----:B------:R-:W-:-:S11]  /*a600*/  LOP3.LUT R175, R175, 0x1, RZ, 0x3c, !PT ;  /* 0x00000001afaf7812 */ /* 0x000fd600078e3cff */
[----:B------:R-:W-:Y:S05]  /*a610*/  @P0 BRA `(.L_x_294) ;  /* 0xffffff7000240947 */ /* 0x000fea000383ffff */
[----:B------:R-:W-:Y:S05]  /*a620*/  EXIT ;  /* 0x000000000000794d */ /* 0x000fea0003800000 */
.L_x_17:
[----:B------:R-:W-:-:S08]  /*a630*/  ISETP.NE.AND P0, PT, R5, RZ, PT ;  /* 0x000000ff0500720c */ /* 0x000fd00003f05270 */
[----:B0-----:R-:W0:-:S00]  /*a640*/  USETMAXREG.DEALLOC.CTAPOOL 0x28 ;  /* 0x00000028000079c8 */ /* 0x001e0000080e0500 */
[----:B------:R-:W-:Y:S05]  /*a650*/  @P0 EXIT ;  /* 0x000000000000094d */ /* 0x000fea0003800000 */
[----:B0-----:R-:W-:Y:S01]  /*a660*/  LOP3.LUT P0, RZ, R8, 0xff, RZ, 0xc0, !PT ;  /* 0x000000ff08ff7812 */ /* 0x001fe2000780c0ff */
[----:B------:R-:W-:Y:S02]  /*a670*/  IMAD.MOV.U32 R0, RZ, RZ, 0x1 ;  /* 0x00000001ff007424 */ /* 0x000fe400078e00ff */
[----:B------:R-:W-:-:S10]  /*a680*/  IMAD.MOV.U32 R8, RZ, RZ, RZ ;  /* 0x000000ffff087224 */ /* 0x000fd400078e00ff */
[----:B------:R-:W-:Y:S05]  /*a690*/  @!P0 BRA `(.L_x_295) ;  /* 0x0000000c003c8947 */ /* 0x000fea0003800000 */
[----:B------:R-:W0:Y:S01]  /*a6a0*/  S2R R7, SR_CgaCtaId ;  /* 0x0000000000077919 */ /* 0x000e220000008800 */
[----:B------:R-:W-:Y:S01]  /*a6b0*/  LOP3.LUT P0, RZ, R4, 0x1f, RZ, 0xc0, !PT ;  /* 0x0000001f04ff7812 */ /* 0x000fe2000780c0ff */
[----:B------:R-:W-:Y:S01]  /*a6c0*/  ULDC UR5, c[0x0][0x658] ;  /* 0x0001960000057ab9 */ /* 0x000fe20000000800 */
[----:B------:R-:W-:Y:S01]  /*a6d0*/  UMOV UR6, 0xffffffff ;  /* 0xffffffff00067882 */ /* 0x000fe20000000000 */
[----:B------:R-:W-:Y:S01]  /*a6e0*/  BSSY B0, `(.L_x_295) ;  /* 0x00000ca000007945 */ /* 0x000fe20003800000 */
[----:B------:R-:W-:Y:S01]  /*a6f0*/  USHF.L.U32 UR6, UR6, UR5, URZ ;  /* 0x0000000506067299 */ /* 0x000fe2000800063f */
[C---:B------:R-:W-:Y:S01]  /*a700*/  ISETP.NE.AND P2, PT, R3.reuse, RZ, PT ;  /* 0x000000ff0300720c */ /* 0x040fe20003f45270 */
[----:B------:R-:W-:Y:S01]  /*a710*/  IMAD.MOV.U32 R9, RZ, RZ, 0x1 ;  /* 0x00000001ff097424 */ /* 0x000fe200078e00ff */
[----:B------:R-:W-:Y:S01]  /*a720*/  ISETP.NE.OR P0, PT, R3, RZ, !P0 ;  /* 0x000000ff0300720c */ /* 0x000fe20004705670 */
[----:B------:R-:W-:Y:S01]  /*a730*/  IMAD.MOV.U32 R0, RZ, RZ, 0x1 ;  /* 0x00000001ff007424 */ /* 0x000fe200078e00ff */
[----:B------:R-:W-:Y:S01]  /*a740*/  LOP3.LUT R6, R16, 0x2, RZ, 0xfc, !PT ;  /* 0x0000000210067812 */ /* 0x000fe200078efcff */
[----:B------:R-:W-:Y:S01]  /*a750*/  IMAD.MOV.U32 R8, RZ, RZ, RZ ;  /* 0x000000ffff087224 */ /* 0x000fe200078e00ff */
[----:B------:R-:W-:Y:S01]  /*a760*/  ULDC UR4, c[0x0][0x600] ;  /* 0x0001800000047ab9 */ /* 0x000fe20000000800 */
[----:B------:R-:W-:Y:S01]  /*a770*/  UMOV UR7, 0x1 ;  /* 0x0000000100077882 */ /* 0x000fe20000000000 */
[----:B------:R-:W-:-:S02]  /*a780*/  UIADD3 UR19, UR40, 0x1, URZ ;  /* 0x0000000128137890 */ /* 0x000fc4000fffe03f */
[----:B------:R-:W-:Y:S02]  /*a790*/  UIADD3 UR15, UR4, -0x1, URZ ;  /* 0xffffffff040f7890 */ /* 0x000fe4000fffe03f */
[----:B------:R-:W-:Y:S02]  /*a7a0*/  USHF.L.U32 UR17, UR7, UR5, URZ ;  /* 0x0000000507117299 */ /* 0x000fe4000800063f */
[----:B------:R-:W-:Y:S01]  /*a7b0*/  ULOP3.LUT UR16, URZ, UR6, URZ, 0x33, !UPT ;  /* 0x000000063f107292 */ /* 0x000fe2000f8e333f */
[----:B------:R-:W-:Y:S01]  /*a7c0*/  ULDC.64 UR20, c[0x0][0x198] ;  /* 0x0000660000147ab9 */ /* 0x000fe20000000a00 */
[C---:B0-----:R-:W-:Y:S02]  /*a7d0*/  IMAD.SHL.U32 R10, R7.reuse, 0x80, RZ ;  /* 0x00000080070a7824 */ /* 0x041fe400078e00ff */
[----:B------:R-:W-:-:S03]  /*a7e0*/  IMAD.SHL.U32 R7, R7, 0x2000, RZ ;  /* 0x0000200007077824 */ /* 0x000fc600078e00ff */
[----:B------:R-:W-:Y:S02]  /*a7f0*/  LOP3.LUT R10, R10, 0x80, RZ, 0xc0, !PT ;  /* 0x000000800a0a7812 */ /* 0x000fe400078ec0ff */
[----:B------:R-:W-:-:S07]  /*a800*/  LOP3.LUT R7, R7, 0x2000, RZ, 0xc0, !PT ;  /* 0x0000200007077812 */ /* 0x000fce00078ec0ff */
.L_x_307:
[----:B------:R-:W-:-:S03]  /*a810*/  UMOV UR4, 0xffffffff ;  /* 0xffffffff00047882 */ /* 0x000fc60000000000 */
[----:B------:R-:W-:Y:S05]  /*a820*/  BRA.DIV UR4, `(.L_x_296) ;  /* 0x0000001204107947 */ /* 0x000fea000b800000 */
[----:B------:R-:W-:-:S13]  /*a830*/  ELECT P6, URZ, PT ;  /* 0x00000000003f782f */ /* 0x000fda00038c0000 */
.L_x_321:
[----:B------:R-:W0:Y:S01]  /*a840*/  LDC R3, c[0x0][0x28c] ;  /* 0x0000a300ff037b82 */ /* 0x000e220000000800 */
[----:B------:R-:W-:Y:S01]  /*a850*/  BSSY B1, `(.L_x_297) ;  /* 0x0000039000017945 */ /* 0x000fe20003800000 */
[----:B0-----:R-:W-:-:S13]  /*a860*/  ISETP.LT.OR P6, PT, R3, 0x1, !P6 ;  /* 0x000000010300780c */ /* 0x001fda00077c1670 */
[----:B------:R-:W-:Y:S05]  /*a870*/  @P6 BRA `(.L_x_298) ;  /* 0x0000000000d86947 */ /* 0x000fea0003800000 */
[----:B------:R-:W-:Y:S02]  /*a880*/  IMAD R22, R22, 0x100, R10 ;  /* 0x0000010016167824 */ /* 0x000fe400078e020a */
[----:B------:R-:W-:Y:S02]  /*a890*/  IMAD.SHL.U32 R19, R19, 0x40, RZ ;  /* 0x0000004013137824 */ /* 0x000fe400078e00ff */
[----:B------:R-:W-:Y:S02]  /*a8a0*/  IMAD.MOV.U32 R14, RZ, RZ, RZ ;  /* 0x000000ffff0e7224 */ /* 0x000fe400078e00ff */
[----:B------:R-:W-:Y:S02]  /*a8b0*/  IMAD.U32 R15, RZ, RZ, UR19 ;  /* 0x00000013ff0f7e24 */ /* 0x000fe4000f8e00ff */
[----:B------:R-:W-:Y:S02]  /*a8c0*/  IMAD.MOV.U32 R3, RZ, RZ, R0 ;  /* 0x000000ffff037224 */ /* 0x000fe400078e0000 */
[----:B------:R-:W-:-:S07]  /*a8d0*/  IMAD.MOV.U32 R4, RZ, RZ, R8 ;  /* 0x000000ffff047224 */ /* 0x000fce00078e0008 */
.L_x_302:
[----:B------:R-:W0:Y:S01]  /*a8e0*/  S2R R12, SR_CgaCtaId ;  /* 0x00000000000c7919 */ /* 0x000e220000008800 */
[----:B------:R-:W-:Y:S01]  /*a8f0*/  MOV R5, 0x400 ;  /* 0x0000040000057802 */ /* 0x000fe20000000f00 */
[----:B------:R-:W1:Y:S03]  /*a900*/  @!P2 LDC R11, c[0x0][0x500] ;  /* 0x00014000ff0bab82 */ /* 0x000e660000000800 */
[----:B0-----:R-:W-:Y:S02]  /*a910*/  LEA R13, R12, R5, 0x18 ;  /* 0x000000050c0d7211 */ /* 0x001fe400078ec0ff */
[----:B------:R-:W-:-:S03]  /*a920*/  SHF.L.U32 R5, R3, 0x1f, RZ ;  /* 0x0000001f03057819 */ /* 0x000fc600000006ff */
[----:B------:R-:W-:-:S04]  /*a930*/  IMAD R12, R4, 0x8, R13 ;  /* 0x00000008040c7824 */ /* 0x000fc800078e020d */
[----:B------:R-:W0:Y:S02]  /*a940*/  SYNCS.PHASECHK.TRANS64.TRYWAIT P1, [R12+URZ+0x28], R5 ;  /* 0x000028050c0075a7 */ /* 0x000e24000802017f */
[----:B01----:R-:W-:Y:S05]  /*a950*/  @!P1 BRA `(.L_x_299) ;  /* 0x0000000c00e49947 */ /* 0x003fea0003800000 */
.L_x_322:
[----:B0-----:R-:W-:Y:S01]  /*a960*/  PRMT R5, R6, 0x9910, RZ ;  /* 0x0000991006057816 */ /* 0x001fe200000000ff */
[----:B------:R0:W-:Y:S03]  /*a970*/  @!P2 SYNCS.ARRIVE.TRANS64 RZ, [R12+URZ], R11 ;  /* 0x0000000b0cffa9a7 */ /* 0x0001e6000800003f */
[----:B------:R-:W-:-:S13]  /*a980*/  ISETP.NE.AND P1, PT, R5, 0x2, PT ;  /* 0x000000020500780c */ /* 0x000fda0003f25270 */
[----:B0-----:R-:W-:Y:S05]  /*a990*/  @P1 BRA `(.L_x_300) ;  /* 0x0000000000041947 */ /* 0x001fea0003800000 */
[----:B------:R-:W-:Y:S01]  /*a9a0*/  BPT.TRAP 0x1 ;  /* 0x000000040000795c */ /* 0x000fe20000300000 */
.L_x_300:
[----:B------:R-:W-:Y:S05]  /*a9b0*/  @P0 BRA `(.L_x_301) ;  /* 0x0000000000040947 */ /* 0x000fea0003800000 */
[----:B------:R-:W-:Y:S01]  /*a9c0*/  BPT.TRAP 0x1 ;  /* 0x000000040000795c */ /* 0x000fe20000300000 */
.L_x_301:
[----:B------:R-:W-:Y:S01]  /*a9d0*/  IMAD R5, R4, 0x4000, R7 ;  /* 0x0000400004057824 */ /* 0x000fe200078e0207 */
[----:B------:R-:W-:Y:S01]  /*a9e0*/  R2UR UR9, R12 ;  /* 0x000000000c0972ca */ /* 0x000fe200000e0000 */
[C-C-:B------:R-:W-:Y:S01]  /*a9f0*/  IMAD R11, R4.reuse, 0x2000, R13.reuse ;  /* 0x00002000040b7824 */ /* 0x140fe200078e020d */
[----:B------:R-:W-:Y:S01]  /*aa00*/  UIADD3 UR4, UP0, UR20, 0xf0, URZ ;  /* 0x000000f014047890 */ /* 0x000fe2000ff1e03f */
[----:B------:R-:W-:Y:S01]  /*aa10*/  IMAD R5, R5, 0x2, R13 ;  /* 0x0000000205057824 */ /* 0x000fe200078e020d */
[----:B------:R-:W-:Y:S01]  /*aa20*/  R2UR UR11, R19 ;  /* 0x00000000130b72ca */ /* 0x000fe200000e0000 */
[----:B------:R-:W-:Y:S01]  /*aa30*/  VIADD R15, R15, 0xffffffff ;  /* 0xffffffff0f0f7836 */ /* 0x000fe20000000000 */
[----:B------:R-:W-:Y:S01]  /*aa40*/  R2UR UR5, R11 ;  /* 0x000000000b0572ca */ /* 0x000fe200000e0000 */
[----:B------:R-:W-:Y:S01]  /*aa50*/  UIADD3 UR22, UP1, UR20, 0x1f0, URZ ;  /* 0x000001f014167890 */ /* 0x000fe2000ff3e03f */
[----:B------:R-:W-:Y:S01]  /*aa60*/  R2UR UR8, R5 ;  /* 0x00000000050872ca */ /* 0x000fe200000e0000 */
[----:B------:R-:W-:Y:S01]  /*aa70*/  VIADD R4, R4, 0x1 ;  /* 0x0000000104047836 */ /* 0x000fe20000000000 */
[----:B------:R-:W-:Y:S01]  /*aa80*/  R2UR UR10, R14 ;  /* 0x000000000e0a72ca */ /* 0x000fe200000e0000 */
[----:B------:R-:W-:Y:S01]  /*aa90*/  UIADD3.X UR23, URZ, UR21, URZ, UP1, !UPT ;  /* 0x000000153f177290 */ /* 0x000fe20008ffe43f */
[----:B------:R-:W-:Y:S01]  /*aaa0*/  R2UR UR12, R2 ;  /* 0x00000000020c72ca */ /* 0x000fe200000e0000 */
[----:B------:R-:W-:Y:S01]  /*aab0*/  UMOV UR6, 0x0 ;  /* 0x0000000000067882 */ /* 0x000fe20000000000 */
[----:B------:R-:W-:Y:S01]  /*aac0*/  R2UR UR18, R22 ;  /* 0x00000000161272ca */ /* 0x000fe200000e0000 */
[----:B------:R-:W-:Y:S01]  /*aad0*/  UMOV UR7, 0x10000000 ;  /* 0x1000000000077882 */ /* 0x000fe20000000000 */
[----:B------:R-:W-:Y:S01]  /*aae0*/  ISETP.GT.AND P3, PT, R15, 0x1, PT ;  /* 0x000000010f00780c */ /* 0x000fe20003f64270 */
[----:B------:R-:W-:Y:S01]  /*aaf0*/  UMOV UR24, 0x30000 ;  /* 0x0003000000187882 */ /* 0x000fe20000000000 */
[----:B------:R-:W-:Y:S01]  /*ab00*/  ISETP.NE.AND P1, PT, R4, 0x5, PT ;  /* 0x000000050400780c */ /* 0x000fe20003f25270 */
[----:B------:R-:W-:Y:S01]  /*ab10*/  UIADD3 UR13, UR5, 0x180, URZ ;  /* 0x00000180050d7890 */ /* 0x000fe2000fffe03f */
[----:B------:R-:W-:Y:S01]  /*ab20*/  VIADD R14, R14, 0x40 ;  /* 0x000000400e0e7836 */ /* 0x000fe20000000000 */
[----:B------:R-:W-:Y:S01]  /*ab30*/  UIADD3.X UR5, URZ, UR21, URZ, UP0, !UPT ;  /* 0x000000153f057290 */ /* 0x000fe200087fe43f */
[----:B------:R-:W-:Y:S01]  /*ab40*/  SEL R12, RZ, 0x1, P1 ;  /* 0x00000001ff0c7807 */ /* 0x000fe20000800000 */
[----:B------:R-:W-:Y:S01]  /*ab50*/  UIADD3 UR14, UR8, 0xa180, URZ ;  /* 0x0000a180080e7890 */ /* 0x000fe2000fffe03f */
[----:B------:R-:W-:-:S02]  /*ab60*/  SEL R4, R4, RZ, P1 ;  /* 0x000000ff04047207 */ /* 0x000fc40000800000 */
[----:B------:R-:W-:Y:S01]  /*ab70*/  UMOV UR8, UR13 ;  /* 0x0000000d00087c82 */ /* 0x000fe20008000000 */
[----:B------:R-:W-:-:S03]  /*ab80*/  LOP3.LUT R3, R3, R12, RZ, 0x3c, !PT ;  /* 0x0000000c03037212 */ /* 0x000fc600078e3cff */
[----:B------:R0:W-:Y:S02]  /*ab90*/  UTMALDG.3D [UR8], [UR4], desc[UR6] ;  /* 0x00000608040075b4 */ /* 0x0001e40008011000 */
[----:B0-----:R-:W-:Y:S01]  /*aba0*/  UMOV UR8, UR14 ;  /* 0x0000000e00087c82 */ /* 0x001fe20008000000 */
[----:B------:R-:W-:Y:S02]  /*abb0*/  UMOV UR11, UR18 ;  /* 0x00000012000b7c82 */ /* 0x000fe40008000000 */
[----:B------:R0:W-:Y:S02]  /*abc0*/  UTMALDG.3D.MULTICAST [UR8], [UR22], UR24, desc[UR6] ;  /* 0x00000608160073b4 */ /* 0x0001e40008011818 */
[----:B0-----:R-:W-:Y:S05]  /*abd0*/  @P3 BRA `(.L_x_302) ;  /* 0xfffffffc00403947 */ /* 0x001fea000383ffff */
.L_x_298:
[----:B------:R-:W-:Y:S05]  /*abe0*/  BSYNC B1 ;  /* 0x0000000000017941 */ /* 0x000fea0003800000 */
.L_x_297:
[----:B------:R-:W2:Y:S01]  /*abf0*/  LDL.64 R12, [R1] ;  /* 0x00000000010c7983 */ /* 0x000ea20000100a00 */
[----:B------:R-:W-:Y:S01]  /*ac00*/  LOP3.LUT P4, RZ, R9, 0xff, RZ, 0xc0, !PT ;  /* 0x000000ff09ff7812 */ /* 0x000fe2000788c0ff */
[----:B------:R-:W-:Y:S01]  /*ac10*/  VIADD R8, R8, UR40 ;  /* 0x0000002808087c36 */ /* 0x000fe20008000000 */
[----:B------:R-:W-:Y:S01]  /*ac20*/  ULDC.64 UR4, c[0x0][0x650] ;  /* 0x0001940000047ab9 */ /* 0x000fe20000000a00 */
[----:B------:R-:W-:Y:S01]  /*ac30*/  IMAD.U32 R5, RZ, RZ, UR40 ;  /* 0x00000028ff057e24 */ /* 0x000fe2000f8e00ff */
[----:B------:R-:W-:Y:S01]  /*ac40*/  UISETP.GE.U32.AND UP0, UPT, UR40, 0x5, UPT ;  /* 0x000000052800788c */ /* 0x000fe2000bf06070 */
[----:B------:R-:W-:Y:S01]  /*ac50*/  BSSY B1, `(.L_x_303) ;  /* 0x0000070000017945 */ /* 0x000fe20003800000 */
[----:B------:R-:W-:Y:S01]  /*ac60*/  ISETP.GT.U32.AND P1, PT, R8, 0x4, PT ;  /* 0x000000040800780c */ /* 0x000fe20003f24070 */
[----:B------:R-:W-:Y:S01]  /*ac70*/  IMAD.MOV.U32 R19, RZ, RZ, -0x1 ;  /* 0xffffffffff137424 */ /* 0x000fe200078e00ff */
[----:B------:R-:W-:Y:S01]  /*ac80*/  PRMT R9, RZ, 0x7610, R9 ;  /* 0x00007610ff097816 */ /* 0x000fe20000000009 */
[----:B------:R-:W-:Y:S01]  /*ac90*/  IMAD.MOV.U32 R22, RZ, RZ, -0x1 ;  /* 0xffffffffff167424 */ /* 0x000fe200078e00ff */
[----:B------:R-:W-:-:S02]  /*aca0*/  ISETP.LT.U32.AND P1, PT, R5, 0x5, P1 ;  /* 0x000000050500780c */ /* 0x000fc40000f21070 */
[----:B------:R-:W-:Y:S01]  /*acb0*/  PLOP3.LUT P3, PT, PT, PT, UP0, 0x80, 0x0 ;  /* 0x000000000000781c */ /* 0x000fe20003f6f008 */
[----:B------:R-:W0:Y:S01]  /*acc0*/  @P4 S2R R3, SR_CgaCtaId ;  /* 0x0000000000034919 */ /* 0x000e220000008800 */
[----:B------:R-:W-:-:S04]  /*acd0*/  @P4 MOV R2, 0x400 ;  /* 0x0000040000024802 */ /* 0x000fc80000000f00 */
[----:B0-----:R-:W-:Y:S01]  /*ace0*/  @P4 LEA R4, R3, R2, 0x18 ;  /* 0x0000000203044211 */ /* 0x001fe200078ec0ff */
[----:B------:R-:W-:-:S03]  /*acf0*/  IMAD.WIDE.U32 R2, R8, -0x33333333, RZ ;  /* 0xcccccccd08027825 */ /* 0x000fc600078e00ff */
[----:B------:R0:W-:Y:S01]  /*ad00*/  @P4 SYNCS.ARRIVE.TRANS64.A1T0 RZ, [R4+URZ+0x88], RZ ;  /* 0x000088ff04ff49a7 */ /* 0x0001e2000810003f */
[----:B------:R-:W-:Y:S01]  /*ad10*/  IMAD.MOV.U32 R2, RZ, RZ, -0x1 ;  /* 0xffffffffff027424 */ /* 0x000fe200078e00ff */
[----:B------:R-:W-:Y:S02]  /*ad20*/  SHF.R.U32.HI R5, RZ, 0x2, R3 ;  /* 0x00000002ff057819 */ /* 0x000fe40000011603 */
[----:B------:R-:W-:-:S03]  /*ad30*/  SEL R3, RZ, 0x1, !P1 ;  /* 0x00000001ff037807 */ /* 0x000fc60004800000 */
[----:B------:R-:W-:Y:S01]  /*ad40*/  IMAD R8, R5, -0x5, R8 ;  /* 0xfffffffb05087824 */ /* 0x000fe200078e0208 */
[----:B------:R-:W-:Y:S02]  /*ad50*/  LOP3.LUT R0, R0, R3, RZ, 0x3c, !PT ;  /* 0x0000000300007212 */ /* 0x000fe400078e3cff */
[----:B------:R-:W-:Y:S02]  /*ad60*/  PRMT R3, RZ, 0x7610, R3 ;  /* 0x00007610ff037816 */ /* 0x000fe40000000003 */
[----:B------:R-:W-:Y:S02]  /*ad70*/  @P3 LOP3.LUT R0, R0, 0x1, R5, 0x78, !PT ;  /* 0x0000000100003812 */ /* 0x000fe400078e7805 */
[----:B--2---:R-:W-:-:S04]  /*ad80*/  IADD3 R18, P4, R18, R12, RZ ;  /* 0x0000000c12127210 */ /* 0x004fc80007f9e0ff */
[----:B------:R-:W-:Y:S01]  /*ad90*/  ISETP.GE.U32.AND P1, PT, R18, UR4, PT ;  /* 0x0000000412007c0c */ /* 0x000fe2000bf26070 */
[----:B------:R-:W-:-:S05]  /*ada0*/  IMAD.X R17, R17, 0x1, R23, P4 ;  /* 0x0000000111117824 */ /* 0x000fca00020e0617 */
[----:B------:R-:W-:-:S13]  /*adb0*/  ISETP.GE.U32.AND.EX P1, PT, R17, UR5, PT, P1 ;  /* 0x0000000511007c0c */ /* 0x000fda000bf26110 */
[----:B0-----:R-:W-:Y:S05]  /*adc0*/  @P1 BRA `(.L_x_304) ;  /* 0x0000000400601947 */ /* 0x001fea0003800000 */
[----:B------:R-:W0:Y:S01]  /*add0*/  S2R R12, SR_CTAID.X ;  /* 0x00000000000c7919 */ /* 0x000e220000002500 */
[----:B------:R-:W-:Y:S01]  /*ade0*/  ULDC.64 UR4, c[0x0][0x628] ;  /* 0x00018a0000047ab9 */ /* 0x000fe20000000a00 */
[----:B------:R-:W-:Y:S01]  /*adf0*/  ULDC UR7, c[0x0][0x630] ;  /* 0x00018c0000077ab9 */ /* 0x000fe20000000800 */
[----:B------:R-:W-:Y:S01]  /*ae00*/  ISETP.NE.U32.AND P1, PT, RZ, UR4, PT ;  /* 0x00000004ff007c0c */ /* 0x000fe2000bf25070 */
[----:B------:R-:W1:Y:S01]  /*ae10*/  S2R R13, SR_CTAID.Y ;  /* 0x00000000000d7919 */ /* 0x000e620000002600 */
[----:B------:R-:W-:Y:S01]  /*ae20*/  ULDC UR8, c[0x0][0x150] ;  /* 0x0000540000087ab9 */ /* 0x000fe20000000800 */
[----:B------:R-:W-:Y:S01]  /*ae30*/  IMAD.MOV.U32 R2, RZ, RZ, R18 ;  /* 0x000000ffff027224 */ /* 0x000fe200078e0012 */
[----:B------:R-:W-:Y:S01]  /*ae40*/  ISETP.NE.AND.EX P1, PT, RZ, UR5, PT, P1 ;  /* 0x00000005ff007c0c */ /* 0x000fe2000bf25310 */
[----:B------:R-:W-:Y:S01]  /*ae50*/  IMAD.MOV.U32 R3, RZ, RZ, R17 ;  /* 0x000000ffff037224 */ /* 0x000fe200078e0011 */
[----:B0-----:R-:W-:-:S11]  /*ae60*/  I2FP.F32.U32 R14, R12 ;  /* 0x0000000c000e7245 */ /* 0x001fd60000201000 */
[----:B------:R-:W-:Y:S05]  /*ae70*/  @!P1 BRA `(.L_x_305) ;  /* 0x0000000000289947 */ /* 0x000fea0003800000 */
[----:B------:R-:W-:Y:S02]  /*ae80*/  ULDC UR6, c[0x0][0x634] ;  /* 0x00018d0000067ab9 */ /* 0x000fe40000000800 */
[----:B------:R-:W-:-:S05]  /*ae90*/  IADD3 R3, P1, R18, UR6, RZ ;  /* 0x0000000612037c10 */ /* 0x000fca000ff3e0ff */
[----:B------:R-:W-:-:S04]  /*aea0*/  IMAD.X R11, RZ, RZ, R17, P1 ;  /* 0x000000ffff0b7224 */ /* 0x000fc800008e0611 */
[----:B------:R-:W-:-:S04]  /*aeb0*/  IMAD.WIDE.U32 R4, R11, UR4, RZ ;  /* 0x000000040b047c25 */ /* 0x000fc8000f8e00ff */
[----:B------:R-:W-:-:S04]  /*aec0*/  IMAD.WIDE.U32 R4, P1, R3, UR5, R4 ;  /* 0x0000000503047c25 */ /* 0x000fc8000f820004 */
[----:B------:R-:W-:-:S04]  /*aed0*/  IMAD.WIDE.U32 R2, R3, UR4, RZ ;  /* 0x0000000403027c25 */ /* 0x000fc8000f8e00ff */
[----:B------:R-:W-:Y:S01]  /*aee0*/  IMAD.MOV.U32 R2, RZ, RZ, R5 ;  /* 0x000000ffff027224 */ /* 0x000fe200078e0005 */
[----:B------:R-:W-:Y:S01]  /*aef0*/  IADD3 RZ, P3, R3, R4, RZ ;  /* 0x0000000403ff7210 */ /* 0x000fe20007f7e0ff */
[----:B------:R-:W-:-:S04]  /*af00*/  IMAD.X R3, RZ, RZ, RZ, P1 ;  /* 0x000000ffff037224 */ /* 0x000fc800008e06ff */
[----:B------:R-:W-:-:S08]  /*af10*/  IMAD.WIDE.U32.X R2, R11, UR5, R2, P3 ;  /* 0x000000050b027c25 */ /* 0x000fd000098e0402 */
.L_x_305:
[----:B------:R-:W0:Y:S01]  /*af20*/  LDC R21, c[0x0][0x65c] ;  /* 0x00019700ff157b82 */ /* 0x000e220000000800 */
[--C-:B------:R-:W-:Y:S01]  /*af30*/  SHF.R.U64 R11, R2, UR7, R3.reuse ;  /* 0x00000007020b7c19 */ /* 0x100fe20008001203 */
[----:B------:R-:W-:Y:S01]  /*af40*/  FMUL R14, R14, UR8 ;  /* 0x000000080e0e7c20 */ /* 0x000fe20008400000 */
[----:B------:R-:W-:Y:S01]  /*af50*/  SHF.R.U32.HI R2, RZ, UR7, R3 ;  /* 0x00000007ff027c19 */ /* 0x000fe20008011603 */
[----:B------:R-:W-:Y:S01]  /*af60*/  ULDC UR6, c[0x0][0x154] ;  /* 0x0000550000067ab9 */ /* 0x000fe20000000800 */
[----:B------:R-:W-:Y:S01]  /*af70*/  IADD3 R15, P1, RZ, -R11, RZ ;  /* 0x8000000bff0f7210 */ /* 0x000fe20007f3e0ff */
[----:B------:R-:W-:Y:S01]  /*af80*/  ULDC.64 UR4, c[0x0][0x620] ;  /* 0x0001880000047ab9 */ /* 0x000fe20000000a00 */
[----:B-1----:R-:W-:Y:S01]  /*af90*/  I2FP.F32.U32 R3, R13 ;  /* 0x0000000d00037245 */ /* 0x002fe20000201000 */
[----:B------:R-:W1:Y:S01]  /*afa0*/  LDC R19, c[0x0][0x144] ;  /* 0x00005100ff137b82 */ /* 0x000e620000000800 */
[----:B------:R-:W2:Y:S01]  /*afb0*/  F2I.U32.TRUNC.NTZ R14, R14 ;  /* 0x0000000e000e7305 */ /* 0x000ea2000020f000 */
[----:B------:R-:W-:-:S02]  /*afc0*/  IMAD.X R2, RZ, RZ, ~R2, P1 ;  /* 0x000000ffff027224 */ /* 0x000fc400008e0e02 */
[----:B------:R-:W-:Y:S01]  /*afd0*/  FMUL R4, R3, UR6 ;  /* 0x0000000603047c20 */ /* 0x000fe20008400000 */
[----:B------:R-:W-:Y:S01]  /*afe0*/  IMAD.MOV.U32 R3, RZ, RZ, R17 ;  /* 0x000000ffff037224 */ /* 0x000fe200078e0011 */
[----:B------:R-:W-:Y:S01]  /*aff0*/  ULDC.64 UR6, c[0x0][0x640] ;  /* 0x0001900000067ab9 */ /* 0x000fe20000000a00 */
[----:B------:R-:W-:Y:S01]  /*b000*/  IMAD R2, R2, UR4, RZ ;  /* 0x0000000402027c24 */ /* 0x000fe2000f8e02ff */
[----:B------:R-:W3:Y:S01]  /*b010*/  LDC R20, c[0x0][0x148] ;  /* 0x00005200ff147b82 */ /* 0x000ee20000000800 */
[----:B------:R-:W-:Y:S01]  /*b020*/  ISETP.NE.U32.AND P1, PT, RZ, UR6, PT ;  /* 0x00000006ff007c0c */ /* 0x000fe2000bf25070 */
[----:B------:R-:W4:Y:S01]  /*b030*/  F2I.U32.TRUNC.NTZ R4, R4 ;  /* 0x0000000400047305 */ /* 0x000f22000020f000 */
[----:B------:R-:W-:Y:S02]  /*b040*/  IMAD R5, R15, UR5, R2 ;  /* 0x000000050f057c24 */ /* 0x000fe4000f8e0202 */
[----:B------:R-:W-:Y:S01]  /*b050*/  IMAD.MOV.U32 R2, RZ, RZ, R18 ;  /* 0x000000ffff027224 */ /* 0x000fe200078e0012 */
[----:B------:R-:W-:-:S02]  /*b060*/  ISETP.NE.AND.EX P1, PT, RZ, UR7, PT, P1 ;  /* 0x00000007ff007c0c */ /* 0x000fc4000bf25310 */
[----:B0-----:R-:W-:Y:S01]  /*b070*/  ISETP.NE.AND P4, PT, R21, 0x1, PT ;  /* 0x000000011500780c */ /* 0x001fe20003f85270 */
[----:B------:R-:W-:Y:S01]  /*b080*/  IMAD.WIDE.U32 R2, R15, UR4, R2 ;  /* 0x000000040f027c25 */ /* 0x000fe2000f8e0002 */
[----:B------:R-:W-:-:S03]  /*b090*/  ULDC UR4, c[0x0][0x618] ;  /* 0x0001860000047ab9 */ /* 0x000fc60000000800 */
[----:B--2---:R-:W-:Y:S02]  /*b0a0*/  IMAD.MOV R14, RZ, RZ, -R14 ;  /* 0x000000ffff0e7224 */ /* 0x004fe400078e0a0e */
[----:B------:R-:W-:Y:S02]  /*b0b0*/  IMAD.IADD R3, R3, 0x1, R5 ;  /* 0x0000000103037824 */ /* 0x000fe400078e0205 */
[----:B-1----:R-:W-:-:S03]  /*b0c0*/  IMAD R12, R19, R14, R12 ;  /* 0x0000000e130c7224 */ /* 0x002fc600078e020c */
[--C-:B------:R-:W-:Y:S01]  /*b0d0*/  SHF.R.U64 R14, R2, UR4, R3.reuse ;  /* 0x00000004020e7c19 */ /* 0x100fe20008001203 */
[----:B----4-:R-:W-:Y:S01]  /*b0e0*/  IMAD.MOV R2, RZ, RZ, -R4 ;  /* 0x000000ffff027224 */ /* 0x010fe200078e0a04 */
[----:B------:R-:W-:Y:S01]  /*b0f0*/  SHF.R.U32.HI R3, RZ, UR4, R3 ;  /* 0x00000004ff037c19 */ /* 0x000fe20008011603 */
[----:B------:R-:W-:Y:S02]  /*b100*/  ULDC UR4, c[0x0][0x608] ;  /* 0x0001820000047ab9 */ /* 0x000fe40000000800 */
[----:B---3--:R-:W-:Y:S01]  /*b110*/  @P4 IMAD R12, R20, R2, R13 ;  /* 0x00000002140c4224 */ /* 0x008fe200078e020d */
[--C-:B------:R-:W-:Y:S02]  /*b120*/  SHF.R.U64 R19, R14, UR4, R3.reuse ;  /* 0x000000040e137c19 */ /* 0x100fe40008001203 */
[----:B------:R-:W-:Y:S01]  /*b130*/  SHF.R.U32.HI R2, RZ, UR4, R3 ;  /* 0x00000004ff027c19 */ /* 0x000fe20008011603 */
[----:B------:R-:W-:-:S03]  /*b140*/  ULDC UR4, c[0x0][0x658] ;  /* 0x0001960000047ab9 */ /* 0x000fc60000000800 */
[--C-:B------:R-:W-:Y:S02]  /*b150*/  SHF.R.U64 R13, R19, UR4, R2.reuse ;  /* 0x00000004130d7c19 */ /* 0x100fe40008001202 */
[----:B------:R-:W-:-:S03]  /*b160*/  SHF.R.U32.HI R2, RZ, UR4, R2 ;  /* 0x00000004ff027c19 */ /* 0x000fc60008011602 */
[----:B------:R-:W-:Y:S02]  /*b170*/  IMAD.MOV.U32 R4, RZ, RZ, R13 ;  /* 0x000000ffff047224 */ /* 0x000fe400078e000d */
[----:B------:R-:W-:Y:S01]  /*b180*/  IMAD.MOV.U32 R3, RZ, RZ, R2 ;  /* 0x000000ffff037224 */ /* 0x000fe200078e0002 */
[----:B------:R-:W-:Y:S06]  /*b190*/  @!P1 BRA `(.L_x_306) ;  /* 0x00000000002c9947 */ /* 0x000fec0003800000 */
        /* <DEDUP_REMOVED lines=9> */
[----:B------:R-:W-:-:S04]  /*b230*/  IMAD.WIDE.U32.X R2, R15, UR7, R2, P3 ;  /* 0x000000070f027c25 */ /* 0x000fc800098e0402 */
[----:B------:R-:W-:-:S07]  /*b240*/  IMAD.MOV.U32 R4, RZ, RZ, R2 ;  /* 0x000000ffff047224 */ /* 0x000fce00078e0002 */
.L_x_306:
[----:B------:R-:W-:Y:S01]  /*b250*/  ULDC UR4, c[0x0][0x648] ;  /* 0x0001920000047ab9 */ /* 0x000fe20000000800 */
[----:B------:R-:W-:Y:S01]  /*b260*/  LOP3.LUT R2, R19, UR16, RZ, 0xc0, !PT ;  /* 0x0000001013027c12 */ /* 0x000fe2000f8ec0ff */
[----:B------:R-:W-:Y:S01]  /*b270*/  ULDC UR5, c[0x0][0x610] ;  /* 0x0001840000057ab9 */ /* 0x000fe20000000800 */
[----:B------:R-:W-:Y:S01]  /*b280*/  SHF.R.U64 R3, R4, UR4, R3 ;  /* 0x0000000404037c19 */ /* 0x000fe20008001203 */
[----:B------:R-:W-:Y:S01]  /*b290*/  ULDC UR4, c[0x0][0x638] ;  /* 0x00018e0000047ab9 */ /* 0x000fe20000000800 */
[----:B------:R-:W-:-:S03]  /*b2a0*/  LOP3.LUT R14, R14, UR15, RZ, 0xc0, !PT ;  /* 0x0000000f0e0e7c12 */ /* 0x000fc6000f8ec0ff */
[----:B------:R-:W-:Y:S02]  /*b2b0*/  IMAD.MOV R4, RZ, RZ, -R3 ;  /* 0x000000ffff047224 */ /* 0x000fe400078e0a03 */
[----:B------:R-:W-:Y:S02]  /*b2c0*/  IMAD R3, R3, UR17, R2 ;  /* 0x0000001103037c24 */ /* 0x000fe4000f8e0202 */
[----:B------:R-:W-:Y:S01]  /*b2d0*/  IMAD R13, R4, UR4, R13 ;  /* 0x00000004040d7c24 */ /* 0x000fe2000f8e020d */
[----:B------:R-:W-:Y:S01]  /*b2e0*/  ULDC UR4, c[0x0][0x600] ;  /* 0x0001800000047ab9 */ /* 0x000fe20000000800 */
[----:B------:R-:W-:Y:S02]  /*b2f0*/  IMAD R12, R3, UR5, R12 ;  /* 0x00000005030c7c24 */ /* 0x000fe4000f8e020c */
[----:B------:R-:W-:Y:S02]  /*b300*/  IMAD R13, R13, UR4, R14 ;  /* 0x000000040d0d7c24 */ /* 0x000fe4000f8e020e */
[----:B------:R-:W-:-:S02]  /*b310*/  IMAD.MOV.U32 R3, RZ, RZ, 0x1 ;  /* 0x00000001ff037424 */ /* 0x000fc400078e00ff */
[----:B------:R-:W-:Y:S01]  /*b320*/  IMAD.MOV.U32 R2, RZ, RZ, R11 ;  /* 0x000000ffff027224 */ /* 0x000fe200078e000b */
[----:B------:R-:W-:Y:S02]  /*b330*/  SEL R22, R13, R12, !P4 ;  /* 0x0000000c0d167207 */ /* 0x000fe40006000000 */
[----:B------:R-:W-:-:S07]  /*b340*/  SEL R19, R12, R13, !P4 ;  /* 0x0000000d0c137207 */ /* 0x000fce0006000000 */
.L_x_304:
[----:B------:R-:W-:Y:S05]  /*b350*/  BSYNC B1 ;  /* 0x0000000000017941 */ /* 0x000fea0003800000 */
.L_x_303:
[----:B------:R-:W-:-:S13]  /*b360*/  LOP3.LUT P1, RZ, R3, 0xff, RZ, 0xc0, !PT ;  /* 0x000000ff03ff7812 */ /* 0x000fda000782c0ff */
[----:B------:R-:W-:Y:S05]  /*b370*/  @P1 BRA `(.L_x_307) ;  /* 0xfffffff400241947 */ /* 0x000fea000383ffff */
[----:B------:R-:W-:Y:S05]  /*b380*/  BSYNC B0 ;  /* 0x0000000000007941 */ /* 0x000fea0003800000 */
.L_x_295:
[----:B------:R-:W-:-:S03]  /*b390*/  UMOV UR4, 0xffffffff ;  /* 0xffffffff00047882 */ /* 0x000fc60000000000 */
[----:B------:R-:W-:Y:S05]  /*b3a0*/  BRA.DIV UR4, `(.L_x_308) ;  /* 0x0000000604647947 */ /* 0x000fea000b800000 */
[----:B------:R-:W-:-:S13]  /*b3b0*/  ELECT P6, URZ, PT ;  /* 0x00000000003f782f */ /* 0x000fda00038c0000 */
.L_x_325:
[----:B------:R-:W-:Y:S04]  /*b3c0*/  BSSY B0, `(.L_x_309) ;  /* 0x0000034000007945 */ /* 0x000fe80003800000 */
[----:B------:R-:W-:Y:S05]  /*b3d0*/  @!P6 BRA `(.L_x_310) ;  /* 0x0000000000c8e947 */ /* 0x000fea0003800000 */
[----:B------:R-:W-:-:S04]  /*b3e0*/  LOP3.LUT R16, R16, 0x2, RZ, 0xfc, !PT ;  /* 0x0000000210107812 */ /* 0x000fc800078efcff */
[----:B------:R-:W-:-:S13]  /*b3f0*/  ISETP.NE.AND P0, PT, R16, 0x3, PT ;  /* 0x000000031000780c */ /* 0x000fda0003f05270 */
[----:B------:R-:W-:Y:S05]  /*b400*/  @!P0 BRA `(.L_x_311) ;  /* 0x0000000000048947 */ /* 0x000fea0003800000 */
[----:B------:R-:W-:Y:S01]  /*b410*/  BPT.TRAP 0x1 ;  /* 0x000000040000795c */ /* 0x000fe20000300000 */
.L_x_311:
[----:B------:R-:W0:Y:S01]  /*b420*/  S2R R3, SR_CgaCtaId ;  /* 0x0000000000037919 */ /* 0x000e220000008800 */
[----:B------:R-:W-:-:S04]  /*b430*/  MOV R2, 0x400 ;  /* 0x0000040000027802 */ /* 0x000fc80000000f00 */
[----:B0-----:R-:W-:Y:S02]  /*b440*/  LEA R3, R3, R2, 0x18 ;  /* 0x0000000203037211 */ /* 0x001fe400078ec0ff */
[----:B------:R-:W-:-:S03]  /*b450*/  SHF.L.U32 R2, R0, 0x1f, RZ ;  /* 0x0000001f00027819 */ /* 0x000fc600000006ff */
[----:B------:R-:W-:-:S04]  /*b460*/  VIADD R3, R3, 0x28 ;  /* 0x0000002803037836 */ /* 0x000fc80000000000 */
[C---:B------:R-:W-:Y:S02]  /*b470*/  IMAD R7, R8.reuse, 0x8, R3 ;  /* 0x0000000808077824 */ /* 0x040fe400078e0203 */
[----:B------:R-:W-:Y:S02]  /*b480*/  VIADD R8, R8, 0x1 ;  /* 0x0000000108087836 */ /* 0x000fe40000000000 */
[----:B------:R-:W0:Y:S03]  /*b490*/  SYNCS.PHASECHK.TRANS64.TRYWAIT P0, [R7+URZ], R2 ;  /* 0x00000002070075a7 */ /* 0x000e26000800017f */
[----:B------:R-:W-:-:S04]  /*b4a0*/  ISETP.NE.AND P1, PT, R8, 0x5, PT ;  /* 0x000000050800780c */ /* 0x000fc80003f25270 */
[----:B------:R-:W-:Y:S02]  /*b4b0*/  SEL R5, RZ, 0x1, P1 ;  /* 0x00000001ff057807 */ /* 0x000fe40000800000 */
[----:B------:R-:W-:Y:S02]  /*b4c0*/  SEL R8, R8, RZ, P1 ;  /* 0x000000ff08087207 */ /* 0x000fe40000800000 */
[----:B------:R-:W-:-:S03]  /*b4d0*/  LOP3.LUT R5, R0, R5, RZ, 0x3c, !PT ;  /* 0x0000000500057212 */ /* 0x000fc600078e3cff */
[----:B------:R-:W-:Y:S01]  /*b4e0*/  IMAD R9, R8, 0x8, R3 ;  /* 0x0000000808097824 */ /* 0x000fe200078e0203 */
[----:B------:R-:W-:Y:S01]  /*b4f0*/  SHF.L.U32 R4, R5, 0x1f, RZ ;  /* 0x0000001f05047819 */ /* 0x000fe200000006ff */
[----:B0-----:R-:W-:Y:S06]  /*b500*/  @!P0 BRA `(.L_x_312) ;  /* 0x00000004002c8947 */ /* 0x001fec0003800000 */
.L_x_326:
[----:B------:R-:W1:Y:S01]  /*b510*/  SYNCS.PHASECHK.TRANS64.TRYWAIT P0, [R9+URZ], R4 ;  /* 0x00000004090075a7 */ /* 0x000e62000800017f */
[----:B------:R-:W-:-:S05]  /*b520*/  VIADD R0, R8, 0x1 ;  /* 0x0000000108007836 */ /* 0x000fca0000000000 */
[----:B------:R-:W-:-:S04]  /*b530*/  ISETP.NE.AND P1, PT, R0, 0x5, PT ;  /* 0x000000050000780c */ /* 0x000fc80003f25270 */
[----:B0-----:R-:W-:Y:S02]  /*b540*/  SEL R2, RZ, 0x1, P1 ;  /* 0x00000001ff027807 */ /* 0x001fe40000800000 */
[----:B------:R-:W-:Y:S02]  /*b550*/  SEL R0, R0, RZ, P1 ;  /* 0x000000ff00007207 */ /* 0x000fe40000800000 */
[----:B------:R-:W-:-:S03]  /*b560*/  LOP3.LUT R7, R5, R2, RZ, 0x3c, !PT ;  /* 0x0000000205077212 */ /* 0x000fc600078e3cff */
[----:B------:R-:W-:Y:S01]  /*b570*/  IMAD R6, R0, 0x8, R3 ;  /* 0x0000000800067824 */ /* 0x000fe200078e0203 */
[----:B------:R-:W-:Y:S01]  /*b580*/  SHF.L.U32 R5, R7, 0x1f, RZ ;  /* 0x0000001f07057819 */ /* 0x000fe200000006ff */
[----:B-1----:R-:W-:Y:S06]  /*b590*/  @!P0 BRA `(.L_x_313) ;  /* 0x00000004001c8947 */ /* 0x002fec0003800000 */
.L_x_327:
[----:B------:R-:W1:Y:S01]  /*b5a0*/  SYNCS.PHASECHK.TRANS64.TRYWAIT P0, [R6+URZ], R5 ;  /* 0x00000005060075a7 */ /* 0x000e62000800017f */
[----:B------:R-:W-:-:S05]  /*b5b0*/  VIADD R0, R0, 0x1 ;  /* 0x0000000100007836 */ /* 0x000fca0000000000 */
[----:B------:R-:W-:-:S04]  /*b5c0*/  ISETP.NE.AND P1, PT, R0, 0x5, PT ;  /* 0x000000050000780c */ /* 0x000fc80003f25270 */
[----:B------:R-:W-:Y:S02]  /*b5d0*/  SEL R2, RZ, 0x1, P1 ;  /* 0x00000001ff027807 */ /* 0x000fe40000800000 */
[----:B------:R-:W-:Y:S02]  /*b5e0*/  SEL R0, R0, RZ, P1 ;  /* 0x000000ff00007207 */ /* 0x000fe40000800000 */
[----:B------:R-:W-:-:S03]  /*b5f0*/  LOP3.LUT R7, R7, R2, RZ, 0x3c, !PT ;  /* 0x0000000207077212 */ /* 0x000fc600078e3cff */
[----:B0-----:R-:W-:Y:S01]  /*b600*/  IMAD R9, R0, 0x8, R3 ;  /* 0x0000000800097824 */ /* 0x001fe200078e0203 */
[----:B------:R-:W-:Y:S01]  /*b610*/  SHF.L.U32 R4, R7, 0x1f, RZ ;  /* 0x0000001f07047819 */ /* 0x000fe200000006ff */
[----:B-1----:R-:W-:Y:S06]  /*b620*/  @!P0 BRA `(.L_x_314) ;  /* 0x00000004000c8947 */ /* 0x002fec0003800000 */
.L_x_328:
[----:B------:R-:W1:Y:S01]  /*b630*/  SYNCS.PHASECHK.TRANS64.TRYWAIT P0, [R9+URZ], R4 ;  /* 0x00000004090075a7 */ /* 0x000e62000800017f */
[----:B------:R-:W-:-:S05]  /*b640*/  VIADD R0, R0, 0x1 ;  /* 0x0000000100007836 */ /* 0x000fca0000000000 */
[----:B------:R-:W-:-:S04]  /*b650*/  ISETP.NE.AND P1, PT, R0, 0x5, PT ;  /* 0x000000050000780c */ /* 0x000fc80003f25270 */
[----:B------:R-:W-:Y:S02]  /*b660*/  SEL R2, RZ, 0x1, P1 ;  /* 0x00000001ff027807 */ /* 0x000fe40000800000 */
[----:B------:R-:W-:Y:S02]  /*b670*/  SEL R0, R0, RZ, P1 ;  /* 0x000000ff00007207 */ /* 0x000fe40000800000 */
[----:B------:R-:W-:Y:S01]  /*b680*/  LOP3.LUT R2, R7, R2, RZ, 0x3c, !PT ;  /* 0x0000000207027212 */ /* 0x000fe200078e3cff */
[----:B-1----:R-:W-:Y:S06]  /*b690*/  @!P0 BRA `(.L_x_315) ;  /* 0x0000000400048947 */ /* 0x002fec0003800000 */
.L_x_329:
[----:B------:R-:W-:Y:S01]  /*b6a0*/  IMAD R3, R0, 0x8, R3 ;  /* 0x0000000800037824 */ /* 0x000fe200078e0203 */
[----:B------:R-:W-:-:S07]  /*b6b0*/  SHF.L.U32 R0, R2, 0x1f, RZ ;  /* 0x0000001f02007819 */ /* 0x000fce00000006ff */
.L_x_316:
[----:B--2---:R2:W3:Y:S02]  /*b6c0*/  SYNCS.PHASECHK.TRANS64.TRYWAIT P0, [R3+URZ], R0 ;  /* 0x00000000030075a7 */ /* 0x0044e4000800017f */
[----:B---3--:R-:W-:Y:S05]  /*b6d0*/  @!P0 NANOSLEEP.SYNCS 0x989680 ;  /* 0x009896800000895d */ /* 0x008fea0003900000 */
[----:B------:R-:W3:Y:S02]  /*b6e0*/  @!P0 SYNCS.PHASECHK.TRANS64 P0, [R3+URZ], R0 ;  /* 0x00000000030085a7 */ /* 0x000ee4000800007f */
[----:B---3--:R-:W-:Y:S05]  /*b6f0*/  @!P0 BRA `(.L_x_316) ;  /* 0xfffffffc00f08947 */ /* 0x008fea000383ffff */
.L_x_310:
[----:B------:R-:W-:Y:S05]  /*b700*/  BSYNC B0 ;  /* 0x0000000000007941 */ /* 0x000fea0003800000 */
.L_x_309:
[----:B------:R-:W-:Y:S05]  /*b710*/  EXIT ;  /* 0x000000000000794d */ /* 0x000fea0003800000 */
.L_x_19:
[----:B-1----:R1:W2:Y:S02]  /*b720*/  SYNCS.PHASECHK.TRANS64.TRYWAIT P0, [R161+URZ], R0 ;  /* 0x00000000a10075a7 */ /* 0x0022a4000800017f */
[----:B--2---:R-:W-:Y:S05]  /*b730*/  @!P0 NANOSLEEP.SYNCS 0x989680 ;  /* 0x009896800000895d */ /* 0x004fea0003900000 */
[----:B------:R-:W2:Y:S02]  /*b740*/  @!P0 SYNCS.PHASECHK.TRANS64 P0, [R161+URZ], R0 ;  /* 0x00000000a10085a7 */ /* 0x000ea4000800007f */
[----:B--2---:R-:W-:Y:S05]  /*b750*/  @!P0 BRA `(.L_x_19) ;  /* 0xfffffffc00f08947 */ /* 0x004fea000383ffff */
[----:B------:R-:W-:Y:S05]  /*b760*/  BRA `(.L_x_317) ;  /* 0xffffff5c00e47947 */ /* 0x000fea000383ffff */
.L_x_24:
[----:B--2---:R2:W3:Y:S02]  /*b770*/  SYNCS.PHASECHK.TRANS64.TRYWAIT P1, [R3+URZ], R0 ;  /* 0x00000000030075a7 */ /* 0x0044e4000802017f */
[----:B---3--:R-:W-:Y:S05]  /*b780*/  @!P1 NANOSLEEP.SYNCS 0x989680 ;  /* 0x009896800000995d */ /* 0x008fea0003900000 */
[----:B------:R-:W3:Y:S02]  /*b790*/  @!P1 SYNCS.PHASECHK.TRANS64 P1, [R3+URZ], R0 ;  /* 0x00000000030095a7 */ /* 0x000ee4000802007f */
[----:B---3--:R-:W-:Y:S05]  /*b7a0*/  @!P1 BRA `(.L_x_24) ;  /* 0xfffffffc00f09947 */ /* 0x008fea000383ffff */
[----:B------:R-:W-:Y:S05]  /*b7b0*/  BRA `(.L_x_23) ;  /* 0xffffff6000507947 */ /* 0x000fea000383ffff */
.L_x_29:
[----:B--2---:R-:W-:-:S04]  /*b7c0*/  IMAD.U32 R5, RZ, RZ, UR4 ;  /* 0x00000004ff057e24 */ /* 0x004fc8000f8e00ff */
[----:B------:R2:W3:Y:S03]  /*b7d0*/  SYNCS.PHASECHK.TRANS64.TRYWAIT P1, [R5+URZ], R4 ;  /* 0x00000004050075a7 */ /* 0x0004e6000802017f */
[----:B---3--:R-:W-:Y:S05]  /*b7e0*/  @!P1 NANOSLEEP.SYNCS 0x989680 ;  /* 0x009896800000995d */ /* 0x008fea0003900000 */
[----:B------:R-:W3:Y:S02]  /*b7f0*/  @!P1 SYNCS.PHASECHK.TRANS64 P1, [R5+URZ], R4 ;  /* 0x00000004050095a7 */ /* 0x000ee4000802007f */
[----:B---3--:R-:W-:Y:S05]  /*b800*/  @!P1 BRA `(.L_x_29) ;  /* 0xfffffffc00ec9947 */ /* 0x008fea000383ffff */
[----:B------:R-:W-:Y:S05]  /*b810*/  BRA `(.L_x_28) ;  /* 0xffffff64002c7947 */ /* 0x000fea000383ffff */
.L_x_35:
[----:B-1----:R1:W2:Y:S02]  /*b820*/  SYNCS.PHASECHK.TRANS64.TRYWAIT P0, [R161+URZ+0x10], R0 ;  /* 0x00001000a10075a7 */ /* 0x0022a4000800017f */
[----:B--2---:R-:W-:Y:S05]  /*b830*/  @!P0 NANOSLEEP.SYNCS 0x989680 ;  /* 0x009896800000895d */ /* 0x004fea0003900000 */
[----:B------:R-:W2:Y:S02]  /*b840*/  @!P0 SYNCS.PHASECHK.TRANS64 P0, [R161+URZ+0x10], R0 ;  /* 0x00001000a10085a7 */ /* 0x000ea4000800007f */
[----:B--2---:R-:W-:Y:S05]  /*b850*/  @!P0 BRA `(.L_x_35) ;  /* 0xfffffffc00f08947 */ /* 0x004fea000383ffff */
[----:B------:R-:W-:Y:S05]  /*b860*/  BRA `(.L_x_318) ;  /* 0xffffff6800847947 */ /* 0x000fea000383ffff */
.L_x_296:
[----:B------:R-:W-:Y:S01]  /*b870*/  BSSY B1, `(.L_x_319) ;  /* 0x0000006000017945 */ /* 0x000fe20003800000 */
[----:B------:R-:W-:-:S07]  /*b880*/  IMAD.MOV.U32 R15, RZ, RZ, -0x1 ;  /* 0xffffffffff0f7424 */ /* 0x000fce00078e00ff */
[----:B-----5:R-:W-:Y:S05]  /*b890*/  WARPSYNC.COLLECTIVE R15, `(.L_x_320) ;  /* 0x000000000f0c7348 */ /* 0x020fea0003c00000 */
[----:B------:R-:W-:Y:S02]  /*b8a0*/  ELECT P6, UR62, PT ;  /* 0x00000000003e782f */ /* 0x000fe400038c0000 */
[----:B------:R-:W-:Y:S01]  /*b8b0*/  MOV R14, UR62 ;  /* 0x0000003e000e7c02 */ /* 0x000fe20008000f00 */
[----:B-----5:R-:W-:Y:S10]  /*b8c0*/  ENDCOLLECTIVE ;  /* 0x000000000000791b */ /* 0x020ff40003800000 */
.L_x_320:
[----:B------:R-:W-:Y:S05]  /*b8d0*/  BSYNC B1 ;  /* 0x0000000000017941 */ /* 0x000fea0003800000 */
.L_x_319:
[----:B------:R-:W-:Y:S05]  /*b8e0*/  BRA `(.L_x_321) ;  /* 0xffffffec00d47947 */ /* 0x000fea000383ffff */
.L_x_299:
[----:B0-----:R0:W1:Y:S02]  /*b8f0*/  SYNCS.PHASECHK.TRANS64.TRYWAIT P1, [R12+URZ+0x28], R5 ;  /* 0x000028050c0075a7 */ /* 0x001064000802017f */
[----:B-1----:R-:W-:Y:S05]  /*b900*/  @!P1 NANOSLEEP.SYNCS 0x989680 ;  /* 0x009896800000995d */ /* 0x002fea0003900000 */
[----:B------:R-:W1:Y:S02]  /*b910*/  @!P1 SYNCS.PHASECHK.TRANS64 P1, [R12+URZ+0x28], R5 ;  /* 0x000028050c0095a7 */ /* 0x000e64000802007f */
[----:B-1----:R-:W-:Y:S05]  /*b920*/  @!P1 BRA `(.L_x_299) ;  /* 0xfffffffc00f09947 */ /* 0x002fea000383ffff */
[----:B------:R-:W-:Y:S05]  /*b930*/  BRA `(.L_x_322) ;  /* 0xfffffff000087947 */ /* 0x000fea000383ffff */
.L_x_308:
[----:B------:R-:W-:Y:S01]  /*b940*/  BSSY B0, `(.L_x_323) ;  /* 0x0000006000007945 */ /* 0x000fe20003800000 */
[----:B------:R-:W-:-:S07]  /*b950*/  IMAD.MOV.U32 R15, RZ, RZ, -0x1 ;  /* 0xffffffffff0f7424 */ /* 0x000fce00078e00ff */
[----:B-----5:R-:W-:Y:S05]  /*b960*/  WARPSYNC.COLLECTIVE R15, `(.L_x_324) ;  /* 0x000000000f0c7348 */ /* 0x020fea0003c00000 */
[----:B------:R-:W-:Y:S02]  /*b970*/  ELECT P6, UR62, PT ;  /* 0x00000000003e782f */ /* 0x000fe400038c0000 */
[----:B------:R-:W-:Y:S01]  /*b980*/  MOV R14, UR62 ;  /* 0x0000003e000e7c02 */ /* 0x000fe20008000f00 */
[----:B-----5:R-:W-:Y:S10]  /*b990*/  ENDCOLLECTIVE ;  /* 0x000000000000791b */ /* 0x020ff40003800000 */
.L_x_324:
[----:B------:R-:W-:Y:S05]  /*b9a0*/  BSYNC B0 ;  /* 0x0000000000007941 */ /* 0x000fea0003800000 */
.L_x_323:
[----:B------:R-:W-:Y:S05]  /*b9b0*/  BRA `(.L_x_325) ;  /* 0xfffffff800807947 */ /* 0x000fea000383ffff */
.L_x_312:
[----:B0-----:R0:W1:Y:S02]  /*b9c0*/  SYNCS.PHASECHK.TRANS64.TRYWAIT P0, [R7+URZ], R2 ;  /* 0x00000002070075a7 */ /* 0x001064000800017f */
[----:B-1----:R-:W-:Y:S05]  /*b9d0*/  @!P0 NANOSLEEP.SYNCS 0x989680 ;  /* 0x009896800000895d */ /* 0x002fea0003900000 */
[----:B------:R-:W1:Y:S02]  /*b9e0*/  @!P0 SYNCS.PHASECHK.TRANS64 P0, [R7+URZ], R2 ;  /* 0x00000002070085a7 */ /* 0x000e64000800007f */
[----:B-1----:R-:W-:Y:S05]  /*b9f0*/  @!P0 BRA `(.L_x_312) ;  /* 0xfffffffc00f08947 */ /* 0x002fea000383ffff */
[----:B------:R-:W-:Y:S05]  /*ba00*/  BRA `(.L_x_326) ;  /* 0xfffffff800c07947 */ /* 0x000fea000383ffff */
.L_x_313:
[----:B0-----:R0:W1:Y:S02]  /*ba10*/  SYNCS.PHASECHK.TRANS64.TRYWAIT P0, [R9+URZ], R4 ;  /* 0x00000004090075a7 */ /* 0x001064000800017f */
[----:B-1----:R-:W-:Y:S05]  /*ba20*/  @!P0 NANOSLEEP.SYNCS 0x989680 ;  /* 0x009896800000895d */ /* 0x002fea0003900000 */
[----:B------:R-:W1:Y:S02]  /*ba30*/  @!P0 SYNCS.PHASECHK.TRANS64 P0, [R9+URZ], R4 ;  /* 0x00000004090085a7 */ /* 0x000e64000800007f */
[----:B-1----:R-:W-:Y:S05]  /*ba40*/  @!P0 BRA `(.L_x_313) ;  /* 0xfffffffc00f08947 */ /* 0x002fea000383ffff */
[----:B------:R-:W-:Y:S05]  /*ba50*/  BRA `(.L_x_327) ;  /* 0xfffffff800d07947 */ /* 0x000fea000383ffff */
.L_x_314:
[----:B0-----:R0:W1:Y:S02]  /*ba60*/  SYNCS.PHASECHK.TRANS64.TRYWAIT P0, [R6+URZ], R5 ;  /* 0x00000005060075a7 */ /* 0x001064000800017f */
[----:B-1----:R-:W-:Y:S05]  /*ba70*/  @!P0 NANOSLEEP.SYNCS 0x989680 ;  /* 0x009896800000895d */ /* 0x002fea0003900000 */
[----:B------:R-:W1:Y:S02]  /*ba80*/  @!P0 SYNCS.PHASECHK.TRANS64 P0, [R6+URZ], R5 ;  /* 0x00000005060085a7 */ /* 0x000e64000800007f */
[----:B-1----:R-:W-:Y:S05]  /*ba90*/  @!P0 BRA `(.L_x_314) ;  /* 0xfffffffc00f08947 */ /* 0x002fea000383ffff */
[----:B------:R-:W-:Y:S05]  /*baa0*/  BRA `(.L_x_328) ;  /* 0xfffffff800e07947 */ /* 0x000fea000383ffff */
.L_x_315:
[----:B-1----:R1:W2:Y:S02]  /*bab0*/  SYNCS.PHASECHK.TRANS64.TRYWAIT P0, [R9+URZ], R4 ;  /* 0x00000004090075a7 */ /* 0x0022a4000800017f */
[----:B--2---:R-:W-:Y:S05]  /*bac0*/  @!P0 NANOSLEEP.SYNCS 0x989680 ;  /* 0x009896800000895d */ /* 0x004fea0003900000 */
[----:B------:R-:W2:Y:S02]  /*bad0*/  @!P0 SYNCS.PHASECHK.TRANS64 P0, [R9+URZ], R4 ;  /* 0x00000004090085a7 */ /* 0x000ea4000800007f */
[----:B--2---:R-:W-:Y:S05]  /*bae0*/  @!P0 BRA `(.L_x_315) ;  /* 0xfffffffc00f08947 */ /* 0x004fea000383ffff */
[----:B------:R-:W-:Y:S05]  /*baf0*/  BRA `(.L_x_329) ;  /* 0xfffffff800e87947 */ /* 0x000fea000383ffff */
.L_x_330:
[----:B------:R-:W-:-:S00]  /*bb00*/  BRA `(.L_x_330) ;  /* 0xfffffffc00fc7947 */ /* 0x000fc0000383ffff */
[----:B------:R-:W-:-:S00]  /*bb10*/  NOP ;  /* 0x0000000000007918 */ /* 0x000fc00000000000 */
        /* <DEDUP_REMOVED lines=14> */
.L_x_331:


//--------------------- .nv.global.init           --------------------------
	.section	.nv.global.init,"aw",@progbits
.nv.global.init:
	.type		$str$22,@object
	.size		$str$22,($str$23 - $str$22)
$str$22:
        /*0000*/ 	.byte	0x6b, 0x5f, 0x74, 0x69, 0x6c, 0x65, 0x5f, 0x63, 0x6f, 0x75, 0x6e, 0x74, 0x20, 0x3e, 0x3d, 0x20
        /*0010*/ 	.byte	0x31, 0x00
	.type		$str$23,@object
	.size		$str$23,(__unnamed_1 - $str$23)
$str$23:
        /*0012*/ 	.byte	0x2f, 0x74, 0x6d, 0x70, 0x2f, 0x63, 0x75, 0x74, 0x6c, 0x61, 0x73, 0x73, 0x5f, 0x73, 0x77, 0x65
        /*0022*/ 	.byte	0x65, 0x70, 0x5f, 0x73, 0x72, 0x63, 0x2f, 0x69, 0x6e, 0x63, 0x6c, 0x75, 0x64, 0x65, 0x2f, 0x63
        /*0032*/ 	.byte	0x75, 0x74, 0x6c, 0x61, 0x73, 0x73, 0x2f, 0x67, 0x65, 0x6d, 0x6d, 0x2f, 0x63, 0x6f, 0x6c, 0x6c
        /*0042*/ 	.byte	0x65, 0x63, 0x74, 0x69, 0x76, 0x65, 0x2f, 0x73, 0x6d, 0x39, 0x30, 0x5f, 0x6d, 0x6d, 0x61, 0x5f
        /*0052*/ 	.byte	0x74, 0x6d, 0x61, 0x5f, 0x67, 0x6d, 0x6d, 0x61, 0x5f, 0x73, 0x73, 0x5f, 0x77, 0x61, 0x72, 0x70
        /*0062*/ 	.byte	0x73, 0x70, 0x65, 0x63, 0x69, 0x61, 0x6c, 0x69, 0x7a, 0x65, 0x64, 0x2e, 0x68, 0x70, 0x70, 0x00
	.type		__unnamed_1,@object
	.size		__unnamed_1,(.L_0 - __unnamed_1)
__unnamed_1:
        /*0072*/ 	.byte	0x76, 0x6f, 0x69, 0x64, 0x20, 0x63, 0x75, 0x74, 0x6c, 0x61, 0x73, 0x73, 0x3a, 0x3a, 0x67, 0x65
        /* <DEDUP_REMOVED lines=180> */
        /*0bc2*/ 	.byte	0x3a, 0x3a, 0x69, 0x64, 0x65, 0x6e, 0x74, 0x69, 0x74, 0x79, 0x5d, 0x00
.L_0:


//--------------------- .nv.shared._ZN7cutlass13device_kernelINS_4gemm6kernel13GemmUniversalIN4cute5tupleIJiiiiEEENS1_10collective13CollectiveMmaINS1_34MainloopSm90TmaGmmaWarpSpecializedILi5ENS5_IJNS4_1CILi2EEENSA_ILi1EEESC_EEENS1_32KernelTmaWarpSpecializedPingpongEEENS5_IJNSA_ILi64EEENSA_ILi256EEESG_EEENS_10bfloat16_tENS5_IJlSC_lEEESJ_SK_NS4_8TiledMMAINS4_8MMA_AtomIJNS4_4SM904GMMA28MMA_64x256x16_F32BF16BF16_SSILNSO_5MajorE0ELSQ_0ELNSO_7ScaleInE1ELSR_1EEEEEENS4_6LayoutINS5_IJSC_SC_SC_EEENS5_IJNSA_ILi0EEESW_SW_EEEEENS5_IJNS4_10UnderscoreESZ_SZ_EEEEENS4_13SM90_TMA_LOADENS4_14ComposedLayoutINS4_7SwizzleILi3ELi4ELi3EEENS4_18smem_ptr_flag_bitsILi16EEENSU_INS5_IJNSA_ILi8EEESG_EEENS5_IJSG_SC_EEEEEEEvNS4_8identityENS4_23SM90_TMA_LOAD_MULTICASTES1C_vS1D_EENS_8epilogue10collective6detail29Sm90TmaWarpSpecializedAdapterINS1H_15DefaultEpilogueISJ_SK_SK_NS1G_6thread17LinearCombinationISJ_Li1EffLNS1L_9ScaleType4KindE0ELNS_15FloatRoundStyleE2ESJ_EENS1_15EpilogueDefaultEEEEEvvEEEEvNT_6ParamsE --------------------------
	.section	.nv.shared._ZN7cutlass13device_kernelINS_4gemm6kernel13GemmUniversalIN4cute5tupleIJiiiiEEENS1_10collective13CollectiveMmaINS1_34MainloopSm90TmaGmmaWarpSpecializedILi5ENS5_IJNS4_1CILi2EEENSA_ILi1EEESC_EEENS1_32KernelTmaWarpSpecializedPingpongEEENS5_IJNSA_ILi64EEENSA_ILi256EEESG_EEENS_10bfloat16_tENS5_IJlSC_lEEESJ_SK_NS4_8TiledMMAINS4_8MMA_AtomIJNS4_4SM904GMMA28MMA_64x256x16_F32BF16BF16_SSILNSO_5MajorE0ELSQ_0ELNSO_7ScaleInE1ELSR_1EEEEEENS4_6LayoutINS5_IJSC_SC_SC_EEENS5_IJNSA_ILi0EEESW_SW_EEEEENS5_IJNS4_10UnderscoreESZ_SZ_EEEEENS4_13SM90_TMA_LOADENS4_14ComposedLayoutINS4_7SwizzleILi3ELi4ELi3EEENS4_18smem_ptr_flag_bitsILi16EEENSU_INS5_IJNSA_ILi8EEESG_EEENS5_IJSG_SC_EEEEEEEvNS4_8identityENS4_23SM90_TMA_LOAD_MULTICASTES1C_vS1D_EENS_8epilogue10collective6detail29Sm90TmaWarpSpecializedAdapterINS1H_15DefaultEpilogueISJ_SK_SK_NS1G_6thread17LinearCombinationISJ_Li1EffLNS1L_9ScaleType4KindE0ELNS_15FloatRoundStyleE2ESJ_EENS1_15EpilogueDefaultEEEEEvvEEEEvNT_6ParamsE,"aw",@nobits
	.sectionflags	@""
	.align	16
	.zero		1024


//--------------------- .nv.shared.reserved.0     --------------------------
	.section	.nv.shared.reserved.0,"aw",@nobits
	.weak		__nv_reservedSMEM_offset_0_alias
	.size		__nv_reservedSMEM_offset_0_alias, 0, 0
	.other		__nv_reservedSMEM_offset_0_alias,@"STO_CUDA_RESERVED_SHARED STV_DEFAULT"
__nv_reservedSMEM_offset_0_alias:
	.zero		0


//--------------------- .nv.global                --------------------------
	.section	.nv.global,"aw",@nobits
.nv.global:
	.type		_ZN39_INTERNAL_4bc4621d_4_k_cu_32761195_39694cute1_E,@object
	.size		_ZN39_INTERNAL_4bc4621d_4_k_cu_32761195_39694cute1_E,(_ZN39_INTERNAL_4bc4621d_4_k_cu_32761195_39694cuda3std3__45__cpo6cbeginE - _ZN39_INTERNAL_4bc4621d_4_k_cu_32761195_39694cute1_E)
_ZN39_INTERNAL_4bc4621d_4_k_cu_32761195_39694cute1_E:
	.zero		1
	.type		_ZN39_INTERNAL_4bc4621d_4_k_cu_32761195_39694cuda3std3__45__cpo6cbeginE,@object
	.size		_ZN39_INTERNAL_4bc4621d_4_k_cu_32761195_39694cuda3std3__45__cpo6cbeginE,(_ZN39_INTERNAL_4bc4621d_4_k_cu_32761195_39694cuda3std3__48in_placeE - _ZN39_INTERNAL_4bc4621d_4_k_cu_32761195_39694cuda3std3__45__cpo6cbeginE)
_ZN39_INTERNAL_4bc4621d_4_k_cu_32761195_39694cuda3std3__45__cpo6cbeginE:
	.zero		1
	.type		_ZN39_INTERNAL_4bc4621d_4_k_cu_32761195_39694cuda3std3__48in_placeE,@object
	.size		_ZN39_INTERNAL_4bc4621d_4_k_cu_32761195_39694cuda3std3__48in_placeE,(_ZN39_INTERNAL_4bc4621d_4_k_cu_32761195_39694cuda3std6ranges3__45__cpo9iter_moveE - _ZN39_INTERNAL_4bc4621d_4_k_cu_32761195_39694cuda3std3__48in_placeE)
_ZN39_INTERNAL_4bc4621d_4_k_cu_32761195_39694cuda3std3__48in_placeE:
	.zero		1
	.type		_ZN39_INTERNAL_4bc4621d_4_k_cu_32761195_39694cuda3std6ranges3__45__cpo9iter_moveE,@object
	.size		_ZN39_INTERNAL_4bc4621d_4_k_cu_32761195_39694cuda3std6ranges3__45__cpo9iter_moveE,(_ZN39_INTERNAL_4bc4621d_4_k_cu_32761195_39694cuda3std3__45__cpo5beginE - _ZN39_INTERNAL_4bc4621d_4_k_cu_32761195_39694cuda3std6ranges3__45__cpo9iter_moveE)
_ZN39_INTERNAL_4bc4621d_4_k_cu_32761195_39694cuda3std6ranges3__45__cpo9iter_moveE:
	.zero		1
	.type		_ZN39_INTERNAL_4bc4621d_4_k_cu_32761195_39694cuda3std3__45__cpo5beginE,@object
	.size		_ZN39_INTERNAL_4bc4621d_4_k_cu_32761195_39694cuda3std3__45__cpo5beginE,(_ZN39_INTERNAL_4bc4621d_4_k_cu_32761195_39694cuda3std3__441_GLOBAL__N__4bc4621d_4_k_cu_32761195_39696ignoreE - _ZN39_INTERNAL_4bc4621d_4_k_cu_32761195_39694cuda3std3__45__cpo5beginE)
_ZN39_INTERNAL_4bc4621d_4_k_cu_32761195_39694cuda3std3__45__cpo5beginE:
	.zero		1
	.type		_ZN39_INTERNAL_4bc4621d_4_k_cu_32761195_39694cuda3std3__441_GLOBAL__N__4bc4621d_4_k_cu_32761195_39696ignoreE,@object
	.size		_ZN39_INTERNAL_4bc4621d_4_k_cu_32761195_39694cuda3std3__441_GLOBAL__N__4bc4621d_4_k_cu_32761195_39696ignoreE,(_ZN39_INTERNAL_4bc4621d_4_k_cu_32761195_39694cute7productE - _ZN39_INTERNAL_4bc4621d_4_k_cu_32761195_39694cuda3std3__441_GLOBAL__N__4bc4621d_4_k_cu_32761195_39696ignoreE)
_ZN39_INTERNAL_4bc4621d_4_k_cu_32761195_39694cuda3std3__441_GLOBAL__N__4bc4621d_4_k_cu_32761195_39696ignoreE:
	.zero		1
	.type		_ZN39_INTERNAL_4bc4621d_4_k_cu_32761195_39694cute7productE,@object
	.size		_ZN39_INTERNAL_4bc4621d_4_k_cu_32761195_39694cute7productE,(_ZN39_INTERNAL_4bc4621d_4_k_cu_32761195_39694cuda3std3__45__cpo3endE - _ZN39_INTERNAL_4bc4621d_4_k_cu_32761195_39694cute7productE)
_ZN39_INTERNAL_4bc4621d_4_k_cu_32761195_39694cute7productE:
	.zero		1
	.type		_ZN39_INTERNAL_4bc4621d_4_k_cu_32761195_39694cuda3std3__45__cpo3endE,@object
	.size		_ZN39_INTERNAL_4bc4621d_4_k_cu_32761195_39694cuda3std3__45__cpo3endE,(_ZN39_INTERNAL_4bc4621d_4_k_cu_32761195_39694cuda3std3__419piecewise_constructE - _ZN39_INTERNAL_4bc4621d_4_k_cu_32761195_39694cuda3std3__45__cpo3endE)
_ZN39_INTERNAL_4bc4621d_4_k_cu_32761195_39694cuda3std3__45__cpo3endE:
	.zero		1
	.type		_ZN39_INTERNAL_4bc4621d_4_k_cu_32761195_39694cuda3std3__419piecewise_constructE,@object
	.size		_ZN39_INTERNAL_4bc4621d_4_k_cu_32761195_39694cuda3std3__419piecewise_constructE,(_ZN39_INTERNAL_4bc4621d_4_k_cu_32761195_39694cuda3std3__45__cpo4cendE - _ZN39_INTERNAL_4bc4621d_4_k_cu_32761195_39694cuda3std3__419piecewise_constructE)
_ZN39_INTERNAL_4bc4621d_4_k_cu_32761195_39694cuda3std3__419piecewise_constructE:
	.zero		1
	.type		_ZN39_INTERNAL_4bc4621d_4_k_cu_32761195_39694cuda3std3__45__cpo4cendE,@object
	.size		_ZN39_INTERNAL_4bc4621d_4_k_cu_32761195_39694cuda3std3__45__cpo4cendE,(_ZN39_INTERNAL_4bc4621d_4_k_cu_32761195_39694cuda3std6ranges3__45__cpo4swapE - _ZN39_INTERNAL_4bc4621d_4_k_cu_32761195_39694cuda3std3__45__cpo4cendE)
_ZN39_INTERNAL_4bc4621d_4_k_cu_32761195_39694cuda3std3__45__cpo4cendE:
	.zero		1
	.type		_ZN39_INTERNAL_4bc4621d_4_k_cu_32761195_39694cuda3std6ranges3__45__cpo4swapE,@object
	.size		_ZN39_INTERNAL_4bc4621d_4_k_cu_32761195_39694cuda3std6ranges3__45__cpo4swapE,(.L_8 - _ZN39_INTERNAL_4bc4621d_4_k_cu_32761195_39694cuda3std6ranges3__45__cpo4swapE)
_ZN39_INTERNAL_4bc4621d_4_k_cu_32761195_39694cuda3std6ranges3__45__cpo4swapE:
	.zero		1
.L_8:


//--------------------- .nv.constant0._ZN7cutlass13device_kernelINS_4gemm6kernel13GemmUniversalIN4cute5tupleIJiiiiEEENS1_10collective13CollectiveMmaINS1_34MainloopSm90TmaGmmaWarpSpecializedILi5ENS5_IJNS4_1CILi2EEENSA_ILi1EEESC_EEENS1_32KernelTmaWarpSpecializedPingpongEEENS5_IJNSA_ILi64EEENSA_ILi256EEESG_EEENS_10bfloat16_tENS5_IJlSC_lEEESJ_SK_NS4_8TiledMMAINS4_8MMA_AtomIJNS4_4SM904GMMA28MMA_64x256x16_F32BF16BF16_SSILNSO_5MajorE0ELSQ_0ELNSO_7ScaleInE1ELSR_1EEEEEENS4_6LayoutINS5_IJSC_SC_SC_EEENS5_IJNSA_ILi0EEESW_SW_EEEEENS5_IJNS4_10UnderscoreESZ_SZ_EEEEENS4_13SM90_TMA_LOADENS4_14ComposedLayoutINS4_7SwizzleILi3ELi4ELi3EEENS4_18smem_ptr_flag_bitsILi16EEENSU_INS5_IJNSA_ILi8EEESG_EEENS5_IJSG_SC_EEEEEEEvNS4_8identityENS4_23SM90_TMA_LOAD_MULTICASTES1C_vS1D_EENS_8epilogue10collective6detail29Sm90TmaWarpSpecializedAdapterINS1H_15DefaultEpilogueISJ_SK_SK_NS1G_6thread17LinearCombinationISJ_Li1EffLNS1L_9ScaleType4KindE0ELNS_15FloatRoundStyleE2ESJ_EENS1_15EpilogueDefaultEEEEEvvEEEEvNT_6ParamsE --------------------------
	.section	.nv.constant0._ZN7cutlass13device_kernelINS_4gemm6kernel13GemmUniversalIN4cute5tupleIJiiiiEEENS1_10collective13CollectiveMmaINS1_34MainloopSm90TmaGmmaWarpSpecializedILi5ENS5_IJNS4_1CILi2EEENSA_ILi1EEESC_EEENS1_32KernelTmaWarpSpecializedPingpongEEENS5_IJNSA_ILi64EEENSA_ILi256EEESG_EEENS_10bfloat16_tENS5_IJlSC_lEEESJ_SK_NS4_8TiledMMAINS4_8MMA_AtomIJNS4_4SM904GMMA28MMA_64x256x16_F32BF16BF16_SSILNSO_5MajorE0ELSQ_0ELNSO_7ScaleInE1ELSR_1EEEEEENS4_6LayoutINS5_IJSC_SC_SC_EEENS5_IJNSA_ILi0EEESW_SW_EEEEENS5_IJNS4_10UnderscoreESZ_SZ_EEEEENS4_13SM90_TMA_LOADENS4_14ComposedLayoutINS4_7SwizzleILi3ELi4ELi3EEENS4_18smem_ptr_flag_bitsILi16EEENSU_INS5_IJNSA_ILi8EEESG_EEENS5_IJSG_SC_EEEEEEEvNS4_8identityENS4_23SM90_TMA_LOAD_MULTICASTES1C_vS1D_EENS_8epilogue10collective6detail29Sm90TmaWarpSpecializedAdapterINS1H_15DefaultEpilogueISJ_SK_SK_NS1G_6thread17LinearCombinationISJ_Li1EffLNS1L_9ScaleType4KindE0ELNS_15FloatRoundStyleE2ESJ_EENS1_15EpilogueDefaultEEEEEvvEEEEvNT_6ParamsE,"a",@progbits
	.sectionflags	@""
	.align	4
.nv.constant0._ZN7cutlass13device_kernelINS_4gemm6kernel13GemmUniversalIN4cute5tupleIJiiiiEEENS1_10collective13CollectiveMmaINS1_34MainloopSm90TmaGmmaWarpSpecializedILi5ENS5_IJNS4_1CILi2EEENSA_ILi1EEESC_EEENS1_32KernelTmaWarpSpecializedPingpongEEENS5_IJNSA_ILi64EEENSA_ILi256EEESG_EEENS_10bfloat16_tENS5_IJlSC_lEEESJ_SK_NS4_8TiledMMAINS4_8MMA_AtomIJNS4_4SM904GMMA28MMA_64x256x16_F32BF16BF16_SSILNSO_5MajorE0ELSQ_0ELNSO_7ScaleInE1ELSR_1EEEEEENS4_6LayoutINS5_IJSC_SC_SC_EEENS5_IJNSA_ILi0EEESW_SW_EEEEENS5_IJNS4_10UnderscoreESZ_SZ_EEEEENS4_13SM90_TMA_LOADENS4_14ComposedLayoutINS4_7SwizzleILi3ELi4ELi3EEENS4_18smem_ptr_flag_bitsILi16EEENSU_INS5_IJNSA_ILi8EEESG_EEENS5_IJSG_SC_EEEEEEEvNS4_8identityENS4_23SM90_TMA_LOAD_MULTICASTES1C_vS1D_EENS_8epilogue10collective6detail29Sm90TmaWarpSpecializedAdapterINS1H_15DefaultEpilogueISJ_SK_SK_NS1G_6thread17LinearCombinationISJ_Li1EffLNS1L_9ScaleType4KindE0ELNS_15FloatRoundStyleE2ESJ_EENS1_15EpilogueDefaultEEEEEvvEEEEvNT_6ParamsE:
	.zero		1664


//--------------------- SYMBOLS --------------------------

	.type		.nv.reservedSmem.offset0,@object
	.size		.nv.reservedSmem.offset0,0x4
	.type		__assertfail,@function
